	.target	sm_90a

	.elftype	@"ET_EXEC"


//--------------------- .note.nv.tkinfo           --------------------------
	.section	.note.nv.tkinfo,"",@"SHT_NOTE"
	.sectionflags	@"SHF_NOTE_NV_TKINFO"
	.tkinfo
        /*0018*/ 	.word	0x00000002
        /*0030*/ 	.string	""
        /*0030*/ 	.string	"ptxas"
        /*0030*/ 	.string	"Cuda compilation tools, release 13.0, V13.0.88"
        /*0030*/ 	.string	"Build cuda_13.0.r13.0/compiler.36424714_0"
        /*0030*/ 	.string	"-arch sm_90a -m 64 "



//--------------------- .note.nv.cuinfo           --------------------------
	.section	.note.nv.cuinfo,"",@"SHT_NOTE"
	.sectionflags	@"SHF_NOTE_NV_CUINFO"
        /*0018*/ 	.short	0x0002
        /*001a*/ 	.short	0x005a
        /*001c*/ 	.short	0x0082
	.zero		2


//--------------------- .nv.info                  --------------------------
	.section	.nv.info,"",@"SHT_CUDA_INFO"
	.align	4


	//----- nvinfo : EIATTR_REGCOUNT
	.align		4
        /*0000*/ 	.byte	0x04, 0x2f
        /*0002*/ 	.short	(.L_12 - .L_11)
	.align		4
.L_11:
        /*0004*/ 	.word	index@(_ZN7cutlass13device_kernelINS_4gemm6kernel13GemmUniversalIN4cute5tupleIJiiiiEEENS1_10collective13CollectiveMmaINS1_37MainloopSm90TmaGmmaWarpSpecializedFP8ILi5ENS5_IJNS4_1CILi1EEENSA_ILi2EEESB_EEENS1_35KernelTmaWarpSpecializedCooperativeEEENS5_IJNSA_ILi256EEENSA_ILi64EEENSA_ILi128EEEEEENS_12float_e4m3_tENS5_IJlSB_lEEESK_SL_NS4_8TiledMMAINS4_8MMA_AtomIJNS4_4SM904GMMA30MMA_64x64x32_F32E4M3E4M3_SS_TNILNSP_7ScaleInE1ELSR_1EEEEEENS4_6LayoutINS5_IJSC_SB_SB_EEENS5_IJSB_NSA_ILi0EEESW_EEEEENS5_IJNS4_10UnderscoreESZ_SZ_EEEEENS4_23SM90_TMA_LOAD_MULTICASTENS4_14ComposedLayoutINS4_7SwizzleILi3ELi4ELi3EEENS4_18smem_ptr_flag_bitsILi8EEENSU_INS5_IJNSA_ILi8EEESI_EEENS5_IJSI_SB_EEEEEEEvNS4_8identityENS4_13SM90_TMA_LOADES1C_vS1D_EENS_8epilogue10collective6detail29Sm90TmaWarpSpecializedAdapterINS1H_15DefaultEpilogueISK_SL_SL_NS1G_6thread17LinearCombinationISK_Li1EffLNS1L_9ScaleType4KindE0ELNS_15FloatRoundStyleE2ESK_EENS1_15EpilogueDefaultEEEEEvvEEEEvNT_6ParamsE)
        /*0008*/ 	.word	0x000000a8


	//----- nvinfo : EIATTR_FRAME_SIZE
	.align		4
.L_12:
        /*000c*/ 	.byte	0x04, 0x11
        /*000e*/ 	.short	(.L_14 - .L_13)
	.align		4
.L_13:
        /*0010*/ 	.word	index@(_ZN7cutlass13device_kernelINS_4gemm6kernel13GemmUniversalIN4cute5tupleIJiiiiEEENS1_10collective13CollectiveMmaINS1_37MainloopSm90TmaGmmaWarpSpecializedFP8ILi5ENS5_IJNS4_1CILi1EEENSA_ILi2EEESB_EEENS1_35KernelTmaWarpSpecializedCooperativeEEENS5_IJNSA_ILi256EEENSA_ILi64EEENSA_ILi128EEEEEENS_12float_e4m3_tENS5_IJlSB_lEEESK_SL_NS4_8TiledMMAINS4_8MMA_AtomIJNS4_4SM904GMMA30MMA_64x64x32_F32E4M3E4M3_SS_TNILNSP_7ScaleInE1ELSR_1EEEEEENS4_6LayoutINS5_IJSC_SB_SB_EEENS5_IJSB_NSA_ILi0EEESW_EEEEENS5_IJNS4_10UnderscoreESZ_SZ_EEEEENS4_23SM90_TMA_LOAD_MULTICASTENS4_14ComposedLayoutINS4_7SwizzleILi3ELi4ELi3EEENS4_18smem_ptr_flag_bitsILi8EEENSU_INS5_IJNSA_ILi8EEESI_EEENS5_IJSI_SB_EEEEEEEvNS4_8identityENS4_13SM90_TMA_LOADES1C_vS1D_EENS_8epilogue10collective6detail29Sm90TmaWarpSpecializedAdapterINS1H_15DefaultEpilogueISK_SL_SL_NS1G_6thread17LinearCombinationISK_Li1EffLNS1L_9ScaleType4KindE0ELNS_15FloatRoundStyleE2ESK_EENS1_15EpilogueDefaultEEEEEvvEEEEvNT_6ParamsE)
        /*0014*/ 	.word	0x00000000


	//----- nvinfo : EIATTR_MIN_STACK_SIZE
	.align		4
.L_14:
        /*0018*/ 	.byte	0x04, 0x12
        /*001a*/ 	.short	(.L_16 - .L_15)
	.align		4
.L_15:
        /*001c*/ 	.word	index@(_ZN7cutlass13device_kernelINS_4gemm6kernel13GemmUniversalIN4cute5tupleIJiiiiEEENS1_10collective13CollectiveMmaINS1_37MainloopSm90TmaGmmaWarpSpecializedFP8ILi5ENS5_IJNS4_1CILi1EEENSA_ILi2EEESB_EEENS1_35KernelTmaWarpSpecializedCooperativeEEENS5_IJNSA_ILi256EEENSA_ILi64EEENSA_ILi128EEEEEENS_12float_e4m3_tENS5_IJlSB_lEEESK_SL_NS4_8TiledMMAINS4_8MMA_AtomIJNS4_4SM904GMMA30MMA_64x64x32_F32E4M3E4M3_SS_TNILNSP_7ScaleInE1ELSR_1EEEEEENS4_6LayoutINS5_IJSC_SB_SB_EEENS5_IJSB_NSA_ILi0EEESW_EEEEENS5_IJNS4_10UnderscoreESZ_SZ_EEEEENS4_23SM90_TMA_LOAD_MULTICASTENS4_14ComposedLayoutINS4_7SwizzleILi3ELi4ELi3EEENS4_18smem_ptr_flag_bitsILi8EEENSU_INS5_IJNSA_ILi8EEESI_EEENS5_IJSI_SB_EEEEEEEvNS4_8identityENS4_13SM90_TMA_LOADES1C_vS1D_EENS_8epilogue10collective6detail29Sm90TmaWarpSpecializedAdapterINS1H_15DefaultEpilogueISK_SL_SL_NS1G_6thread17LinearCombinationISK_Li1EffLNS1L_9ScaleType4KindE0ELNS_15FloatRoundStyleE2ESK_EENS1_15EpilogueDefaultEEEEEvvEEEEvNT_6ParamsE)
        /*0020*/ 	.word	0x00000000
.L_16:


//--------------------- .nv.compat                --------------------------
	.section	.nv.compat,"",@"SHT_CUDA_COMPAT_INFO"
	.align	4
        /*0000*/ 	.byte	0x02, 0x09, 0x01, 0x00, 0x02, 0x02, 0x04, 0x00, 0x02, 0x05, 0x05, 0x00, 0x03, 0x07, 0x01, 0x01
        /*0010*/ 	.byte	0x02, 0x03, 0x01, 0x00, 0x02, 0x06, 0x01, 0x00, 0x04, 0x0b, 0x08, 0x00, 0x00, 0x00, 0x00, 0x00
        /*0020*/ 	.byte	0x00, 0x00, 0x00, 0x00


//--------------------- .nv.info._ZN7cutlass13device_kernelINS_4gemm6kernel13GemmUniversalIN4cute5tupleIJiiiiEEENS1_10collective13CollectiveMmaINS1_37MainloopSm90TmaGmmaWarpSpecializedFP8ILi5ENS5_IJNS4_1CILi1EEENSA_ILi2EEESB_EEENS1_35KernelTmaWarpSpecializedCooperativeEEENS5_IJNSA_ILi256EEENSA_ILi64EEENSA_ILi128EEEEEENS_12float_e4m3_tENS5_IJlSB_lEEESK_SL_NS4_8TiledMMAINS4_8MMA_AtomIJNS4_4SM904GMMA30MMA_64x64x32_F32E4M3E4M3_SS_TNILNSP_7ScaleInE1ELSR_1EEEEEENS4_6LayoutINS5_IJSC_SB_SB_EEENS5_IJSB_NSA_ILi0EEESW_EEEEENS5_IJNS4_10UnderscoreESZ_SZ_EEEEENS4_23SM90_TMA_LOAD_MULTICASTENS4_14ComposedLayoutINS4_7SwizzleILi3ELi4ELi3EEENS4_18smem_ptr_flag_bitsILi8EEENSU_INS5_IJNSA_ILi8EEESI_EEENS5_IJSI_SB_EEEEEEEvNS4_8identityENS4_13SM90_TMA_LOADES1C_vS1D_EENS_8epilogue10collective6detail29Sm90TmaWarpSpecializedAdapterINS1H_15DefaultEpilogueISK_SL_SL_NS1G_6thread17LinearCombinationISK_Li1EffLNS1L_9ScaleType4KindE0ELNS_15FloatRoundStyleE2ESK_EENS1_15EpilogueDefaultEEEEEvvEEEEvNT_6ParamsE --------------------------
	.section	.nv.info._ZN7cutlass13device_kernelINS_4gemm6kernel13GemmUniversalIN4cute5tupleIJiiiiEEENS1_10collective13CollectiveMmaINS1_37MainloopSm90TmaGmmaWarpSpecializedFP8ILi5ENS5_IJNS4_1CILi1EEENSA_ILi2EEESB_EEENS1_35KernelTmaWarpSpecializedCooperativeEEENS5_IJNSA_ILi256EEENSA_ILi64EEENSA_ILi128EEEEEENS_12float_e4m3_tENS5_IJlSB_lEEESK_SL_NS4_8TiledMMAINS4_8MMA_AtomIJNS4_4SM904GMMA30MMA_64x64x32_F32E4M3E4M3_SS_TNILNSP_7ScaleInE1ELSR_1EEEEEENS4_6LayoutINS5_IJSC_SB_SB_EEENS5_IJSB_NSA_ILi0EEESW_EEEEENS5_IJNS4_10UnderscoreESZ_SZ_EEEEENS4_23SM90_TMA_LOAD_MULTICASTENS4_14ComposedLayoutINS4_7SwizzleILi3ELi4ELi3EEENS4_18smem_ptr_flag_bitsILi8EEENSU_INS5_IJNSA_ILi8EEESI_EEENS5_IJSI_SB_EEEEEEEvNS4_8identityENS4_13SM90_TMA_LOADES1C_vS1D_EENS_8epilogue10collective6detail29Sm90TmaWarpSpecializedAdapterINS1H_15DefaultEpilogueISK_SL_SL_NS1G_6thread17LinearCombinationISK_Li1EffLNS1L_9ScaleType4KindE0ELNS_15FloatRoundStyleE2ESK_EENS1_15EpilogueDefaultEEEEEvvEEEEvNT_6ParamsE,"",@"SHT_CUDA_INFO"
	.sectionflags	@""
	.align	4


	//----- nvinfo : EIATTR_CUDA_API_VERSION
	.align		4
        /*0000*/ 	.byte	0x04, 0x37
        /*0002*/ 	.short	(.L_18 - .L_17)
.L_17:
        /*0004*/ 	.word	0x00000082


	//----- nvinfo : EIATTR_KPARAM_INFO
	.align		4
.L_18:
        /*0008*/ 	.byte	0x04, 0x17
        /*000a*/ 	.short	(.L_20 - .L_19)
.L_19:
        /*000c*/ 	.word	0x00000000
        /*0010*/ 	.short	0x0000
        /*0012*/ 	.short	0x0070
        /*0014*/ 	.byte	0x00, 0xf0, 0x01, 0x10


	//----- nvinfo : EIATTR_SPARSE_MMA_MASK
	.align		4
.L_20:
        /*0018*/ 	.byte	0x03, 0x50
        /*001a*/ 	.short	0x0000


	//----- nvinfo : EIATTR_MAXREG_COUNT
	.align		4
        /*001c*/ 	.byte	0x03, 0x1b
        /*001e*/ 	.short	0x00a8


	//----- nvinfo : EIATTR_NUM_BARRIERS
	.align		4
        /*0020*/ 	.byte	0x02, 0x4c
        /*0022*/ 	.byte	0x01
	.zero		1


	//----- nvinfo : EIATTR_MERCURY_ISA_VERSION
	.align		4
        /*0024*/ 	.byte	0x03, 0x5f
        /*0026*/ 	.short	0x0101


	//----- nvinfo : EIATTR_INT_WARP_WIDE_INSTR_OFFSETS
	.align		4
        /*0028*/ 	.byte	0x04, 0x31
        /*002a*/ 	.short	(.L_22 - .L_21)


	//   ....[0]....
.L_21:
        /*002c*/ 	.word	0x00000460


	//   ....[1]....
        /*0030*/ 	.word	0x00000480


	//   ....[2]....
        /*0034*/ 	.word	0x00000650


	//----- nvinfo : EIATTR_COOP_GROUP_MASK_REGIDS
	.align		4
.L_22:
        /*0038*/ 	.byte	0x04, 0x29
        /*003a*/ 	.short	(.L_24 - .L_23)


	//   ....[0]....
.L_23:
        /*003c*/ 	.word	0xffffffff


	//   ....[1]....
        /*0040*/ 	.word	0xffffffff


	//   ....[2]....
        /*0044*/ 	.word	0xffffffff


	//   ....[3]....
        /*0048*/ 	.word	0xffffffff


	//   ....[4]....
        /*004c*/ 	.word	0xffffffff


	//   ....[5]....
        /*0050*/ 	.word	0xffffffff


	//----- nvinfo : EIATTR_COOP_GROUP_INSTR_OFFSETS
	.align		4
.L_24:
        /*0054*/ 	.byte	0x04, 0x28
        /*0056*/ 	.short	(.L_26 - .L_25)


	//   ....[0]....
.L_25:
        /*0058*/ 	.word	0x00000060


	//   ....[1]....
        /*005c*/ 	.word	0x00000070


	//   ....[2]....
        /*0060*/ 	.word	0x00000130


	//   ....[3]....
        /*0064*/ 	.word	0x000002e0


	//   ....[4]....
        /*0068*/ 	.word	0x00000790


	//   ....[5]....
        /*006c*/ 	.word	0x00001210


	//----- nvinfo : EIATTR_REG_RECONFIG
	.align		4
.L_26:
        /*0070*/ 	.byte	0x01, 0x54
	.zero		2


	//----- nvinfo : EIATTR_MBARRIER_INSTR_OFFSETS
	.align		4
        /*0074*/ 	.byte	0x04, 0x39
        /*0076*/ 	.short	(.L_28 - .L_27)


	//   ....[0]....
.L_27:
        /*0078*/ 	.word	0x00000230
        /*007c*/ 	.word	0x000000ff
        /*0080*/ 	.word	0x00000000
        /*0084*/ 	.short	0x0100
        /*0086*/ 	.byte	0x08
	.zero		1


	//   ....[1]....
        /*0088*/ 	.word	0x00000240
        /*008c*/ 	.word	0x000000ff
        /*0090*/ 	.word	0x00000028
        /*0094*/ 	.short	0x0100
        /*0096*/ 	.byte	0x08
	.zero		1


	//   ....[2]....
        /*0098*/ 	.word	0x00000250
        /*009c*/ 	.word	0x000000ff
        /*00a0*/ 	.word	0x00000008
        /*00a4*/ 	.short	0x0100
        /*00a6*/ 	.byte	0x08
	.zero		1


	//   ....[3]....
        /*00a8*/ 	.word	0x00000260
        /*00ac*/ 	.word	0x000000ff
        /*00b0*/ 	.word	0x00000030
        /*00b4*/ 	.short	0x0100
        /*00b6*/ 	.byte	0x08
	.zero		1


	//   ....[4]....
        /*00b8*/ 	.word	0x00000270
        /*00bc*/ 	.word	0x000000ff
        /*00c0*/ 	.word	0x00000010
        /*00c4*/ 	.short	0x0100
        /*00c6*/ 	.byte	0x08
	.zero		1


	//   ....[5]....
        /*00c8*/ 	.word	0x00000280
        /*00cc*/ 	.word	0x000000ff
        /*00d0*/ 	.word	0x00000038
        /*00d4*/ 	.short	0x0100
        /*00d6*/ 	.byte	0x08
	.zero		1


	//   ....[6]....
        /*00d8*/ 	.word	0x00000290
        /*00dc*/ 	.word	0x000000ff
        /*00e0*/ 	.word	0x00000018
        /*00e4*/ 	.short	0x0100
        /*00e6*/ 	.byte	0x08
	.zero		1


	//   ....[7]....
        /*00e8*/ 	.word	0x000002a0
        /*00ec*/ 	.word	0x000000ff
        /*00f0*/ 	.word	0x00000040
        /*00f4*/ 	.short	0x0100
        /*00f6*/ 	.byte	0x08
	.zero		1


	//   ....[8]....
        /*00f8*/ 	.word	0x000002b0
        /*00fc*/ 	.word	0x000000ff
        /*0100*/ 	.word	0x00000020
        /*0104*/ 	.short	0x0100
        /*0106*/ 	.byte	0x08
	.zero		1


	//   ....[9]....
        /*0108*/ 	.word	0x000002c0
        /*010c*/ 	.word	0x000000ff
        /*0110*/ 	.word	0x00000048
        /*0114*/ 	.short	0x0100
        /*0116*/ 	.byte	0x08
	.zero		1


	//   ....[10]....
        /*0118*/ 	.word	0x000006f0
        /*011c*/ 	.word	0x000000ff
        /*0120*/ 	.word	0x00000060
        /*0124*/ 	.short	0x0100
        /*0126*/ 	.byte	0x06
	.zero		1


	//   ....[11]....
        /*0128*/ 	.word	0x00000740
        /*012c*/ 	.word	0x000000ff
        /*0130*/ 	.word	0x00000068
        /*0134*/ 	.short	0x0100
        /*0136*/ 	.byte	0x06
	.zero		1


	//   ....[12]....
        /*0138*/ 	.word	0x00001730
        /*013c*/ 	.word	0x000000ff
        /*0140*/ 	.word	0x00000000
        /*0144*/ 	.short	0x010a
        /*0146*/ 	.byte	0x06
	.zero		1


	//   ....[13]....
        /*0148*/ 	.word	0x00001770
        /*014c*/ 	.word	0x000000ff
        /*0150*/ 	.word	0x00000000
        /*0154*/ 	.short	0x010a
        /*0156*/ 	.byte	0x06
	.zero		1


	//   ....[14]....
        /*0158*/ 	.word	0x00002250
        /*015c*/ 	.word	0x000000ff
        /*0160*/ 	.word	0x00000000
        /*0164*/ 	.short	0x010a
        /*0166*/ 	.byte	0x0d
	.zero		1


	//   ....[15]....
        /*0168*/ 	.word	0x00002290
        /*016c*/ 	.word	0x000000ff
        /*0170*/ 	.word	0x00000000
        /*0174*/ 	.short	0x010a
        /*0176*/ 	.byte	0x0d
	.zero		1


	//   ....[16]....
        /*0178*/ 	.word	0x00002a80
        /*017c*/ 	.word	0x0000000e
        /*0180*/ 	.word	0x00000000
        /*0184*/ 	.short	0x0101
        /*0186*/ 	.byte	0x3f
	.zero		1


	//   ....[17]....
        /*0188*/ 	.word	0x00003100
        /*018c*/ 	.word	0x0000000b
        /*0190*/ 	.word	0x00000000
        /*0194*/ 	.short	0x0101
        /*0196*/ 	.byte	0x3f
	.zero		1


	//   ....[18]....
        /*0198*/ 	.word	0x00008b80
        /*019c*/ 	.word	0x00000012
        /*01a0*/ 	.word	0x00000028
        /*01a4*/ 	.short	0x010a
        /*01a6*/ 	.byte	0x3f
	.zero		1


	//   ....[19]....
        /*01a8*/ 	.word	0x00008f00
        /*01ac*/ 	.word	0x00000008
        /*01b0*/ 	.word	0x00000068
        /*01b4*/ 	.short	0x0101
        /*01b6*/ 	.byte	0x3f
	.zero		1


	//   ....[20]....
        /*01b8*/ 	.word	0x00009620
        /*01bc*/ 	.word	0x00000006
        /*01c0*/ 	.word	0x00000000
        /*01c4*/ 	.short	0x010a
        /*01c6*/ 	.byte	0x3f
	.zero		1


	//   ....[21]....
        /*01c8*/ 	.word	0x000096a0
        /*01cc*/ 	.word	0x00000007
        /*01d0*/ 	.word	0x00000000
        /*01d4*/ 	.short	0x010a
        /*01d6*/ 	.byte	0x3f
	.zero		1


	//   ....[22]....
        /*01d8*/ 	.word	0x00009730
        /*01dc*/ 	.word	0x0000000a
        /*01e0*/ 	.word	0x00000000
        /*01e4*/ 	.short	0x010a
        /*01e6*/ 	.byte	0x3f
	.zero		1


	//   ....[23]....
        /*01e8*/ 	.word	0x000097c0
        /*01ec*/ 	.word	0x0000000b
        /*01f0*/ 	.word	0x00000000
        /*01f4*/ 	.short	0x010a
        /*01f6*/ 	.byte	0x3f
	.zero		1


	//   ....[24]....
        /*01f8*/ 	.word	0x00009850
        /*01fc*/ 	.word	0x00000003
        /*0200*/ 	.word	0x00000000
        /*0204*/ 	.short	0x010a
        /*0206*/ 	.byte	0x3f
	.zero		1


	//   ....[25]....
        /*0208*/ 	.word	0x000098c0
        /*020c*/ 	.word	0x0000000c
        /*0210*/ 	.word	0x00000000
        /*0214*/ 	.short	0x010a
        /*0216*/ 	.byte	0x3f
	.zero		1


	//   ....[26]....
        /*0218*/ 	.word	0x00009920
        /*021c*/ 	.word	0x0000000e
        /*0220*/ 	.word	0x00000000
        /*0224*/ 	.short	0x010a
        /*0226*/ 	.byte	0x3f
	.zero		1


	//   ....[27]....
        /*0228*/ 	.word	0x000099f0
        /*022c*/ 	.word	0x00000012
        /*0230*/ 	.word	0x00000028
        /*0234*/ 	.short	0x010a
        /*0236*/ 	.byte	0x3f
	.zero		1


	//   ....[28]....
        /*0238*/ 	.word	0x00009ac0
        /*023c*/ 	.word	0x00000006
        /*0240*/ 	.word	0x00000000
        /*0244*/ 	.short	0x010a
        /*0246*/ 	.byte	0x3f
	.zero		1


	//   ....[29]....
        /*0248*/ 	.word	0x00009b10
        /*024c*/ 	.word	0x00000007
        /*0250*/ 	.word	0x00000000
        /*0254*/ 	.short	0x010a
        /*0256*/ 	.byte	0x3f
	.zero		1


	//   ....[30]....
        /*0258*/ 	.word	0x00009b60
        /*025c*/ 	.word	0x0000000a
        /*0260*/ 	.word	0x00000000
        /*0264*/ 	.short	0x010a
        /*0266*/ 	.byte	0x3f
	.zero		1


	//   ....[31]....
        /*0268*/ 	.word	0x00009bb0
        /*026c*/ 	.word	0x0000000b
        /*0270*/ 	.word	0x00000000
        /*0274*/ 	.short	0x010a
        /*0276*/ 	.byte	0x3f
	.zero		1


	//----- nvinfo : EIATTR_NUM_MBARRIERS
	.align		4
.L_28:
        /*0278*/ 	.byte	0x03, 0x38
        /*027a*/ 	.short	0x000c


	//----- nvinfo : EIATTR_EXIT_INSTR_OFFSETS
	.align		4
        /*027c*/ 	.byte	0x04, 0x1c
        /*027e*/ 	.short	(.L_30 - .L_29)


	//   ....[0]....
.L_29:
        /*0280*/ 	.word	0x000008f0


	//   ....[1]....
        /*0284*/ 	.word	0x000010e0


	//   ....[2]....
        /*0288*/ 	.word	0x000082a0


	//   ....[3]....
        /*028c*/ 	.word	0x00008800


	//   ....[4]....
        /*0290*/ 	.word	0x000098a0


	//----- nvinfo : EIATTR_MAX_THREADS
	.align		4
.L_30:
        /*0294*/ 	.byte	0x04, 0x05
        /*0296*/ 	.short	(.L_32 - .L_31)
.L_31:
        /*0298*/ 	.word	0x00000180
        /*029c*/ 	.word	0x00000001
        /*02a0*/ 	.word	0x00000001


	//----- nvinfo : EIATTR_CRS_STACK_SIZE
	.align		4
.L_32:
        /*02a4*/ 	.byte	0x04, 0x1e
        /*02a6*/ 	.short	(.L_34 - .L_33)
.L_33:
        /*02a8*/ 	.word	0x00000000


	//----- nvinfo : EIATTR_CBANK_PARAM_SIZE
	.align		4
.L_34:
        /*02ac*/ 	.byte	0x03, 0x19
        /*02ae*/ 	.short	0x0470


	//----- nvinfo : EIATTR_PARAM_CBANK
	.align		4
        /*02b0*/ 	.byte	0x04, 0x0a
        /*02b2*/ 	.short	(.L_36 - .L_35)
	.align		4
.L_35:
        /*02b4*/ 	.word	index@(.nv.constant0._ZN7cutlass13device_kernelINS_4gemm6kernel13GemmUniversalIN4cute5tupleIJiiiiEEENS1_10collective13CollectiveMmaINS1_37MainloopSm90TmaGmmaWarpSpecializedFP8ILi5ENS5_IJNS4_1CILi1EEENSA_ILi2EEESB_EEENS1_35KernelTmaWarpSpecializedCooperativeEEENS5_IJNSA_ILi256EEENSA_ILi64EEENSA_ILi128EEEEEENS_12float_e4m3_tENS5_IJlSB_lEEESK_SL_NS4_8TiledMMAINS4_8MMA_AtomIJNS4_4SM904GMMA30MMA_64x64x32_F32E4M3E4M3_SS_TNILNSP_7ScaleInE1ELSR_1EEEEEENS4_6LayoutINS5_IJSC_SB_SB_EEENS5_IJSB_NSA_ILi0EEESW_EEEEENS5_IJNS4_10UnderscoreESZ_SZ_EEEEENS4_23SM90_TMA_LOAD_MULTICASTENS4_14ComposedLayoutINS4_7SwizzleILi3ELi4ELi3EEENS4_18smem_ptr_flag_bitsILi8EEENSU_INS5_IJNSA_ILi8EEESI_EEENS5_IJSI_SB_EEEEEEEvNS4_8identityENS4_13SM90_TMA_LOADES1C_vS1D_EENS_8epilogue10collective6detail29Sm90TmaWarpSpecializedAdapterINS1H_15DefaultEpilogueISK_SL_SL_NS1G_6thread17LinearCombinationISK_Li1EffLNS1L_9ScaleType4KindE0ELNS_15FloatRoundStyleE2ESK_EENS1_15EpilogueDefaultEEEEEvvEEEEvNT_6ParamsE)
        /*02b8*/ 	.short	0x0210
        /*02ba*/ 	.short	0x0470


	//----- nvinfo : EIATTR_SW_WAR
	.align		4
.L_36:
        /*02bc*/ 	.byte	0x04, 0x36
        /*02be*/ 	.short	(.L_38 - .L_37)
.L_37:
        /*02c0*/ 	.word	0x00000008
.L_38:


//--------------------- .nv.callgraph             --------------------------
	.section	.nv.callgraph,"",@"SHT_CUDA_CALLGRAPH"
	.align	4
	.sectionentsize	8
	.align		4
        /*0000*/ 	.word	0x00000000
	.align		4
        /*0004*/ 	.word	0xffffffff
	.align		4
        /*0008*/ 	.word	0x00000000
	.align		4
        /*000c*/ 	.word	0xfffffffe
	.align		4
        /*0010*/ 	.word	0x00000000
	.align		4
        /*0014*/ 	.word	0xfffffffd
	.align		4
        /*0018*/ 	.word	0x00000000
	.align		4
        /*001c*/ 	.word	0xfffffffc


//--------------------- .nv.constant4             --------------------------
	.section	.nv.constant4,"a",@progbits
	.align	8
	.align		8
.nv.constant4:
        /*0000*/ 	.dword	_ZN40_INTERNAL_c8e48198_4_k_cu_447c16e9_267124cuda3std3__45__cpo5beginE
	.align		8
        /*0008*/ 	.dword	_ZN40_INTERNAL_c8e48198_4_k_cu_447c16e9_267124cuda3std3__45__cpo3endE
	.align		8
        /*0010*/ 	.dword	_ZN40_INTERNAL_c8e48198_4_k_cu_447c16e9_267124cuda3std3__45__cpo6cbeginE
	.align		8
        /*0018*/ 	.dword	_ZN40_INTERNAL_c8e48198_4_k_cu_447c16e9_267124cuda3std3__45__cpo4cendE
	.align		8
        /*0020*/ 	.dword	_ZN40_INTERNAL_c8e48198_4_k_cu_447c16e9_267124cuda3std3__442_GLOBAL__N__c8e48198_4_k_cu_447c16e9_267126ignoreE
	.align		8
        /*0028*/ 	.dword	_ZN40_INTERNAL_c8e48198_4_k_cu_447c16e9_267124cuda3std3__419piecewise_constructE
	.align		8
        /*0030*/ 	.dword	_ZN40_INTERNAL_c8e48198_4_k_cu_447c16e9_267124cuda3std3__48in_placeE
	.align		8
        /*0038*/ 	.dword	_ZN40_INTERNAL_c8e48198_4_k_cu_447c16e9_267124cuda3std6ranges3__45__cpo4swapE
	.align		8
        /*0040*/ 	.dword	_ZN40_INTERNAL_c8e48198_4_k_cu_447c16e9_267124cuda3std6ranges3__45__cpo9iter_moveE
	.align		8
        /*0048*/ 	.dword	_ZN40_INTERNAL_c8e48198_4_k_cu_447c16e9_267124cute7productE
	.align		8
        /*0050*/ 	.dword	_ZN40_INTERNAL_c8e48198_4_k_cu_447c16e9_267124cute1_E


//--------------------- .text._ZN7cutlass13device_kernelINS_4gemm6kernel13GemmUniversalIN4cute5tupleIJiiiiEEENS1_10collective13CollectiveMmaINS1_37MainloopSm90TmaGmmaWarpSpecializedFP8ILi5ENS5_IJNS4_1CILi1EEENSA_ILi2EEESB_EEENS1_35KernelTmaWarpSpecializedCooperativeEEENS5_IJNSA_ILi256EEENSA_ILi64EEENSA_ILi128EEEEEENS_12float_e4m3_tENS5_IJlSB_lEEESK_SL_NS4_8TiledMMAINS4_8MMA_AtomIJNS4_4SM904GMMA30MMA_64x64x32_F32E4M3E4M3_SS_TNILNSP_7ScaleInE1ELSR_1EEEEEENS4_6LayoutINS5_IJSC_SB_SB_EEENS5_IJSB_NSA_ILi0EEESW_EEEEENS5_IJNS4_10UnderscoreESZ_SZ_EEEEENS4_23SM90_TMA_LOAD_MULTICASTENS4_14ComposedLayoutINS4_7SwizzleILi3ELi4ELi3EEENS4_18smem_ptr_flag_bitsILi8EEENSU_INS5_IJNSA_ILi8EEESI_EEENS5_IJSI_SB_EEEEEEEvNS4_8identityENS4_13SM90_TMA_LOADES1C_vS1D_EENS_8epilogue10collective6detail29Sm90TmaWarpSpecializedAdapterINS1H_15DefaultEpilogueISK_SL_SL_NS1G_6thread17LinearCombinationISK_Li1EffLNS1L_9ScaleType4KindE0ELNS_15FloatRoundStyleE2ESK_EENS1_15EpilogueDefaultEEEEEvvEEEEvNT_6ParamsE --------------------------
	.section	.text._ZN7cutlass13device_kernelINS_4gemm6kernel13GemmUniversalIN4cute5tupleIJiiiiEEENS1_10collective13CollectiveMmaINS1_37MainloopSm90TmaGmmaWarpSpecializedFP8ILi5ENS5_IJNS4_1CILi1EEENSA_ILi2EEESB_EEENS1_35KernelTmaWarpSpecializedCooperativeEEENS5_IJNSA_ILi256EEENSA_ILi64EEENSA_ILi128EEEEEENS_12float_e4m3_tENS5_IJlSB_lEEESK_SL_NS4_8TiledMMAINS4_8MMA_AtomIJNS4_4SM904GMMA30MMA_64x64x32_F32E4M3E4M3_SS_TNILNSP_7ScaleInE1ELSR_1EEEEEENS4_6LayoutINS5_IJSC_SB_SB_EEENS5_IJSB_NSA_ILi0EEESW_EEEEENS5_IJNS4_10UnderscoreESZ_SZ_EEEEENS4_23SM90_TMA_LOAD_MULTICASTENS4_14ComposedLayoutINS4_7SwizzleILi3ELi4ELi3EEENS4_18smem_ptr_flag_bitsILi8EEENSU_INS5_IJNSA_ILi8EEESI_EEENS5_IJSI_SB_EEEEEEEvNS4_8identityENS4_13SM90_TMA_LOADES1C_vS1D_EENS_8epilogue10collective6detail29Sm90TmaWarpSpecializedAdapterINS1H_15DefaultEpilogueISK_SL_SL_NS1G_6thread17LinearCombinationISK_Li1EffLNS1L_9ScaleType4KindE0ELNS_15FloatRoundStyleE2ESK_EENS1_15EpilogueDefaultEEEEEvvEEEEvNT_6ParamsE,"ax",@progbits
	.align	128
.text._ZN7cutlass13device_kernelINS_4gemm6kernel13GemmUniversalIN4cute5tupleIJiiiiEEENS1_10collective13CollectiveMmaINS1_37MainloopSm90TmaGmmaWarpSpecializedFP8ILi5ENS5_IJNS4_1CILi1EEENSA_ILi2EEESB_EEENS1_35KernelTmaWarpSpecializedCooperativeEEENS5_IJNSA_ILi256EEENSA_ILi64EEENSA_ILi128EEEEEENS_12float_e4m3_tENS5_IJlSB_lEEESK_SL_NS4_8TiledMMAINS4_8MMA_AtomIJNS4_4SM904GMMA30MMA_64x64x32_F32E4M3E4M3_SS_TNILNSP_7ScaleInE1ELSR_1EEEEEENS4_6LayoutINS5_IJSC_SB_SB_EEENS5_IJSB_NSA_ILi0EEESW_EEEEENS5_IJNS4_10UnderscoreESZ_SZ_EEEEENS4_23SM90_TMA_LOAD_MULTICASTENS4_14ComposedLayoutINS4_7SwizzleILi3ELi4ELi3EEENS4_18smem_ptr_flag_bitsILi8EEENSU_INS5_IJNSA_ILi8EEESI_EEENS5_IJSI_SB_EEEEEEEvNS4_8identityENS4_13SM90_TMA_LOADES1C_vS1D_EENS_8epilogue10collective6detail29Sm90TmaWarpSpecializedAdapterINS1H_15DefaultEpilogueISK_SL_SL_NS1G_6thread17LinearCombinationISK_Li1EffLNS1L_9ScaleType4KindE0ELNS_15FloatRoundStyleE2ESK_EENS1_15EpilogueDefaultEEEEEvvEEEEvNT_6ParamsE:
        .type           _ZN7cutlass13device_kernelINS_4gemm6kernel13GemmUniversalIN4cute5tupleIJiiiiEEENS1_10collective13CollectiveMmaINS1_37MainloopSm90TmaGmmaWarpSpecializedFP8ILi5ENS5_IJNS4_1CILi1EEENSA_ILi2EEESB_EEENS1_35KernelTmaWarpSpecializedCooperativeEEENS5_IJNSA_ILi256EEENSA_ILi64EEENSA_ILi128EEEEEENS_12float_e4m3_tENS5_IJlSB_lEEESK_SL_NS4_8TiledMMAINS4_8MMA_AtomIJNS4_4SM904GMMA30MMA_64x64x32_F32E4M3E4M3_SS_TNILNSP_7ScaleInE1ELSR_1EEEEEENS4_6LayoutINS5_IJSC_SB_SB_EEENS5_IJSB_NSA_ILi0EEESW_EEEEENS5_IJNS4_10UnderscoreESZ_SZ_EEEEENS4_23SM90_TMA_LOAD_MULTICASTENS4_14ComposedLayoutINS4_7SwizzleILi3ELi4ELi3EEENS4_18smem_ptr_flag_bitsILi8EEENSU_INS5_IJNSA_ILi8EEESI_EEENS5_IJSI_SB_EEEEEEEvNS4_8identityENS4_13SM90_TMA_LOADES1C_vS1D_EENS_8epilogue10collective6detail29Sm90TmaWarpSpecializedAdapterINS1H_15DefaultEpilogueISK_SL_SL_NS1G_6thread17LinearCombinationISK_Li1EffLNS1L_9ScaleType4KindE0ELNS_15FloatRoundStyleE2ESK_EENS1_15EpilogueDefaultEEEEEvvEEEEvNT_6ParamsE,@function
        .size           _ZN7cutlass13device_kernelINS_4gemm6kernel13GemmUniversalIN4cute5tupleIJiiiiEEENS1_10collective13CollectiveMmaINS1_37MainloopSm90TmaGmmaWarpSpecializedFP8ILi5ENS5_IJNS4_1CILi1EEENSA_ILi2EEESB_EEENS1_35KernelTmaWarpSpecializedCooperativeEEENS5_IJNSA_ILi256EEENSA_ILi64EEENSA_ILi128EEEEEENS_12float_e4m3_tENS5_IJlSB_lEEESK_SL_NS4_8TiledMMAINS4_8MMA_AtomIJNS4_4SM904GMMA30MMA_64x64x32_F32E4M3E4M3_SS_TNILNSP_7ScaleInE1ELSR_1EEEEEENS4_6LayoutINS5_IJSC_SB_SB_EEENS5_IJSB_NSA_ILi0EEESW_EEEEENS5_IJNS4_10UnderscoreESZ_SZ_EEEEENS4_23SM90_TMA_LOAD_MULTICASTENS4_14ComposedLayoutINS4_7SwizzleILi3ELi4ELi3EEENS4_18smem_ptr_flag_bitsILi8EEENSU_INS5_IJNSA_ILi8EEESI_EEENS5_IJSI_SB_EEEEEEEvNS4_8identityENS4_13SM90_TMA_LOADES1C_vS1D_EENS_8epilogue10collective6detail29Sm90TmaWarpSpecializedAdapterINS1H_15DefaultEpilogueISK_SL_SL_NS1G_6thread17LinearCombinationISK_Li1EffLNS1L_9ScaleType4KindE0ELNS_15FloatRoundStyleE2ESK_EENS1_15EpilogueDefaultEEEEEvvEEEEvNT_6ParamsE,(.L_x_208 - _ZN7cutlass13device_kernelINS_4gemm6kernel13GemmUniversalIN4cute5tupleIJiiiiEEENS1_10collective13CollectiveMmaINS1_37MainloopSm90TmaGmmaWarpSpecializedFP8ILi5ENS5_IJNS4_1CILi1EEENSA_ILi2EEESB_EEENS1_35KernelTmaWarpSpecializedCooperativeEEENS5_IJNSA_ILi256EEENSA_ILi64EEENSA_ILi128EEEEEENS_12float_e4m3_tENS5_IJlSB_lEEESK_SL_NS4_8TiledMMAINS4_8MMA_AtomIJNS4_4SM904GMMA30MMA_64x64x32_F32E4M3E4M3_SS_TNILNSP_7ScaleInE1ELSR_1EEEEEENS4_6LayoutINS5_IJSC_SB_SB_EEENS5_IJSB_NSA_ILi0EEESW_EEEEENS5_IJNS4_10UnderscoreESZ_SZ_EEEEENS4_23SM90_TMA_LOAD_MULTICASTENS4_14ComposedLayoutINS4_7SwizzleILi3ELi4ELi3EEENS4_18smem_ptr_flag_bitsILi8EEENSU_INS5_IJNSA_ILi8EEESI_EEENS5_IJSI_SB_EEEEEEEvNS4_8identityENS4_13SM90_TMA_LOADES1C_vS1D_EENS_8epilogue10collective6detail29Sm90TmaWarpSpecializedAdapterINS1H_15DefaultEpilogueISK_SL_SL_NS1G_6thread17LinearCombinationISK_Li1EffLNS1L_9ScaleType4KindE0ELNS_15FloatRoundStyleE2ESK_EENS1_15EpilogueDefaultEEEEEvvEEEEvNT_6ParamsE)
        .other          _ZN7cutlass13device_kernelINS_4gemm6kernel13GemmUniversalIN4cute5tupleIJiiiiEEENS1_10collective13CollectiveMmaINS1_37MainloopSm90TmaGmmaWarpSpecializedFP8ILi5ENS5_IJNS4_1CILi1EEENSA_ILi2EEESB_EEENS1_35KernelTmaWarpSpecializedCooperativeEEENS5_IJNSA_ILi256EEENSA_ILi64EEENSA_ILi128EEEEEENS_12float_e4m3_tENS5_IJlSB_lEEESK_SL_NS4_8TiledMMAINS4_8MMA_AtomIJNS4_4SM904GMMA30MMA_64x64x32_F32E4M3E4M3_SS_TNILNSP_7ScaleInE1ELSR_1EEEEEENS4_6LayoutINS5_IJSC_SB_SB_EEENS5_IJSB_NSA_ILi0EEESW_EEEEENS5_IJNS4_10UnderscoreESZ_SZ_EEEEENS4_23SM90_TMA_LOAD_MULTICASTENS4_14ComposedLayoutINS4_7SwizzleILi3ELi4ELi3EEENS4_18smem_ptr_flag_bitsILi8EEENSU_INS5_IJNSA_ILi8EEESI_EEENS5_IJSI_SB_EEEEEEEvNS4_8identityENS4_13SM90_TMA_LOADES1C_vS1D_EENS_8epilogue10collective6detail29Sm90TmaWarpSpecializedAdapterINS1H_15DefaultEpilogueISK_SL_SL_NS1G_6thread17LinearCombinationISK_Li1EffLNS1L_9ScaleType4KindE0ELNS_15FloatRoundStyleE2ESK_EENS1_15EpilogueDefaultEEEEEvvEEEEvNT_6ParamsE,@"STO_CUDA_ENTRY STV_DEFAULT"
_ZN7cutlass13device_kernelINS_4gemm6kernel13GemmUniversalIN4cute5tupleIJiiiiEEENS1_10collective13CollectiveMmaINS1_37MainloopSm90TmaGmmaWarpSpecializedFP8ILi5ENS5_IJNS4_1CILi1EEENSA_ILi2EEESB_EEENS1_35KernelTmaWarpSpecializedCooperativeEEENS5_IJNSA_ILi256EEENSA_ILi64EEENSA_ILi128EEEEEENS_12float_e4m3_tENS5_IJlSB_lEEESK_SL_NS4_8TiledMMAINS4_8MMA_AtomIJNS4_4SM904GMMA30MMA_64x64x32_F32E4M3E4M3_SS_TNILNSP_7ScaleInE1ELSR_1EEEEEENS4_6LayoutINS5_IJSC_SB_SB_EEENS5_IJSB_NSA_ILi0EEESW_EEEEENS5_IJNS4_10UnderscoreESZ_SZ_EEEEENS4_23SM90_TMA_LOAD_MULTICASTENS4_14ComposedLayoutINS4_7SwizzleILi3ELi4ELi3EEENS4_18smem_ptr_flag_bitsILi8EEENSU_INS5_IJNSA_ILi8EEESI_EEENS5_IJSI_SB_EEEEEEEvNS4_8identityENS4_13SM90_TMA_LOADES1C_vS1D_EENS_8epilogue10collective6detail29Sm90TmaWarpSpecializedAdapterINS1H_15DefaultEpilogueISK_SL_SL_NS1G_6thread17LinearCombinationISK_Li1EffLNS1L_9ScaleType4KindE0ELNS_15FloatRoundStyleE2ESK_EENS1_15EpilogueDefaultEEEEEvvEEEEvNT_6ParamsE:
[----:B------:R-:W-:Y:S01]  /*0000*/  LDC R1, c[0x0][0x28] ;  /* 0x00000a00ff017b82 */ /* 0x000fe20000000800 */
[----:B------:R-:W0:Y:S01]  /*0010*/  S2R R0, SR_TID.X ;  /* 0x0000000000007919 */ /* 0x000e220000002100 */
[----:B------:R-:W-:Y:S01]  /*0020*/  ELECT P0, URZ, PT ;  /* 0x00000000003f782f */ /* 0x000fe20003800000 */
[----:B------:R-:W-:Y:S01]  /*0030*/  BSSY B0, `(.L_x_0) ;  /* 0x000000f000007945 */ /* 0x000fe20003800000 */
[--C-:B0-----:R-:W-:Y:S02]  /*0040*/  SHF.R.U32.HI R2, RZ, 0x5, R0.reuse ;  /* 0x00000005ff027819 */ /* 0x101fe40000011600 */
[----:B------:R-:W-:-:S03]  /*0050*/  SHF.R.U32.HI R3, RZ, 0x7, R0 ;  /* 0x00000007ff037819 */ /* 0x000fc60000011600 */
[----:B------:R-:W0:Y:S04]  /*0060*/  SHFL.IDX PT, R6, R2, RZ, 0x1f ;  /* 0x00001fff02067589 */ /* 0x000e2800000e0000 */
[----:B------:R1:W2:Y:S01]  /*0070*/  SHFL.IDX PT, R4, R3, RZ, 0x1f ;  /* 0x00001fff03047589 */ /* 0x0002a200000e0000 */
[----:B0-----:R-:W-:-:S13]  /*0080*/  ISETP.NE.OR P0, PT, R6, RZ, !P0 ;  /* 0x000000ff0600720c */ /* 0x001fda0004705670 */
[----:B-12---:R-:W-:Y:S05]  /*0090*/  @P0 BRA `(.L_x_1) ;  /* 0x0000000000200947 */ /* 0x006fea0003800000 */
[----:B------:R-:W-:Y:S02]  /*00a0*/  ULDC.64 UR4, c[0x0][0x198] ;  /* 0x0000660000047ab9 */ /* 0x000fe40000000a00 */
[----:B------:R-:W-:Y:S02]  /*00b0*/  UIADD3 UR6, UP0, UR4, 0xf0, URZ ;  /* 0x000000f004067890 */ /* 0x000fe4000ff1e03f */
[----:B------:R-:W-:Y:S02]  /*00c0*/  UIADD3 UR4, UP1, UR4, 0x1f0, URZ ;  /* 0x000001f004047890 */ /* 0x000fe4000ff3e03f */
[----:B------:R-:W-:Y:S02]  /*00d0*/  UIADD3.X UR7, URZ, UR5, URZ, UP0, !UPT ;  /* 0x000000053f077290 */ /* 0x000fe400087fe43f */
[----:B------:R-:W-:-:S07]  /*00e0*/  UIADD3.X UR5, URZ, UR5, URZ, UP1, !UPT ;  /* 0x000000053f057290 */ /* 0x000fce0008ffe43f */
[----:B------:R0:W-:Y:S02]  /*00f0*/  UTMACCTL.PF [UR6] ;  /* 0x00000000060079b9 */ /* 0x0001e40008040000 */
[----:B------:R0:W-:Y:S02]  /*0100*/  UTMACCTL.PF [UR4] ;  /* 0x00000000040079b9 */ /* 0x0001e40008040000 */
[----:B0-----:R-:W-:Y:S01]  /*0110*/  NOP ;  /* 0x0000000000007918 */ /* 0x001fe20000000000 */
.L_x_1:
[----:B------:R-:W-:Y:S05]  /*0120*/  BSYNC B0 ;  /* 0x0000000000007941 */ /* 0x000fea0003800000 */
.L_x_0:
[----:B------:R-:W0:Y:S02]  /*0130*/  SHFL.IDX PT, R3, R2, RZ, 0x1f ;  /* 0x00001fff02037589 */ /* 0x000e2400000e0000 */
[----:B0-----:R-:W-:-:S13]  /*0140*/  ISETP.NE.AND P0, PT, R3, RZ, PT ;  /* 0x000000ff0300720c */ /* 0x001fda0003f05270 */
[----:B------:R-:W-:Y:S05]  /*0150*/  @P0 BRA `(.L_x_2) ;  /* 0x0000000000600947 */ /* 0x000fea0003800000 */
[----:B------:R-:W0:Y:S01]  /*0160*/  S2UR UR8, SR_CgaCtaId ;  /* 0x00000000000879c3 */ /* 0x000e220000008800 */
[----:B------:R-:W-:Y:S01]  /*0170*/  UMOV UR4, 0x400 ;  /* 0x0000040000047882 */ /* 0x000fe20000000000 */
[----:B------:R-:W-:Y:S01]  /*0180*/  UMOV UR5, 0x1 ;  /* 0x0000000100057882 */ /* 0x000fe20000000000 */
[----:B------:R-:W-:Y:S01]  /*0190*/  UMOV UR6, 0x4 ;  /* 0x0000000400067882 */ /* 0x000fe20000000000 */
[----:B------:R-:W-:Y:S01]  /*01a0*/  ELECT P0, URZ, PT ;  /* 0x00000000003f782f */ /* 0x000fe20003800000 */
[----:B------:R-:W-:-:S04]  /*01b0*/  UIADD3 UR6, -UR6, 0x100000, URZ ;  /* 0x0010000006067890 */ /* 0x000fc8000fffe13f */
[----:B------:R-:W-:Y:S02]  /*01c0*/  USHF.L.U32 UR7, UR6, 0xb, URZ ;  /* 0x0000000b06077899 */ /* 0x000fe4000800063f */
[----:B------:R-:W-:Y:S02]  /*01d0*/  USHF.L.U32 UR6, UR6, 0x1, URZ ;  /* 0x0000000106067899 */ /* 0x000fe4000800063f */
[----:B0-----:R-:W-:Y:S02]  /*01e0*/  ULEA UR8, UR8, UR4, 0x18 ;  /* 0x0000000408087291 */ /* 0x001fe4000f8ec03f */
[----:B------:R-:W-:-:S04]  /*01f0*/  UIADD3 UR4, -UR5, 0x100000, URZ ;  /* 0x0010000005047890 */ /* 0x000fc8000fffe13f */
[----:B------:R-:W-:Y:S02]  /*0200*/  USHF.L.U32 UR5, UR4, 0xb, URZ ;  /* 0x0000000b04057899 */ /* 0x000fe4000800063f */
[----:B------:R-:W-:Y:S01]  /*0210*/  USHF.L.U32 UR4, UR4, 0x1, URZ ;  /* 0x0000000104047899 */ /* 0x000fe2000800063f */
[----:B------:R-:W0:Y:S11]  /*0220*/  FENCE.VIEW.ASYNC.S ;  /* 0x00000000000073c6 */ /* 0x000e360000000000 */
[----:B0-----:R0:W1:Y:S01]  /*0230*/  SYNCS.EXCH.64 URZ, [UR8], UR4 ;  /* 0x00000004083f75b2 */ /* 0x0010620008000100 */
[----:B------:R0:W2:Y:S01]  /*0240*/  SYNCS.EXCH.64 URZ, [UR8+0x28], UR6 ;  /* 0x00002806083f75b2 */ /* 0x0000a20008000100 */
[----:B------:R0:W3:Y:S01]  /*0250*/  SYNCS.EXCH.64 URZ, [UR8+0x8], UR4 ;  /* 0x00000804083f75b2 */ /* 0x0000e20008000100 */
[----:B------:R0:W4:Y:S01]  /*0260*/  SYNCS.EXCH.64 URZ, [UR8+0x30], UR6 ;  /* 0x00003006083f75b2 */ /* 0x0001220008000100 */
[----:B------:R0:W0:Y:S01]  /*0270*/  SYNCS.EXCH.64 URZ, [UR8+0x10], UR4 ;  /* 0x00001004083f75b2 */ /* 0x0000220008000100 */
[----:B------:R0:W0:Y:S01]  /*0280*/  SYNCS.EXCH.64 URZ, [UR8+0x38], UR6 ;  /* 0x00003806083f75b2 */ /* 0x0000220008000100 */
[----:B------:R0:W0:Y:S01]  /*0290*/  SYNCS.EXCH.64 URZ, [UR8+0x18], UR4 ;  /* 0x00001804083f75b2 */ /* 0x0000220008000100 */
[----:B------:R0:W0:Y:S01]  /*02a0*/  SYNCS.EXCH.64 URZ, [UR8+0x40], UR6 ;  /* 0x00004006083f75b2 */ /* 0x0000220008000100 */
[----:B------:R0:W0:Y:S01]  /*02b0*/  SYNCS.EXCH.64 URZ, [UR8+0x20], UR4 ;  /* 0x00002004083f75b2 */ /* 0x0000220008000100 */
[----:B------:R0:W0:Y:S01]  /*02c0*/  SYNCS.EXCH.64 URZ, [UR8+0x48], UR6 ;  /* 0x00004806083f75b2 */ /* 0x0000220008000100 */
[----:B------:R-:W-:Y:S01]  /*02d0*/  NOP ;  /* 0x0000000000007918 */ /* 0x000fe20000000000 */
.L_x_2:
[----:B------:R-:W5:Y:S01]  /*02e0*/  SHFL.IDX PT, R2, R2, RZ, 0x1f ;  /* 0x00001fff02027589 */ /* 0x000f6200000e0000 */
[----:B------:R-:W-:Y:S01]  /*02f0*/  SHF.R.S32.HI R5, RZ, 0x1f, R0 ;  /* 0x0000001fff057819 */ /* 0x000fe20000011400 */
[----:B0-----:R-:W0:Y:S01]  /*0300*/  S2UR UR8, SR_CTAID.X ;  /* 0x00000000000879c3 */ /* 0x001e220000002500 */
[----:B------:R-:W-:Y:S01]  /*0310*/  ELECT P0, URZ, PT ;  /* 0x00000000003f782f */ /* 0x000fe20003800000 */
[----:B------:R-:W1:Y:S01]  /*0320*/  S2R R8, SR_CTAID.Y ;  /* 0x0000000000087919 */ /* 0x000e620000002600 */
[----:B------:R-:W-:Y:S01]  /*0330*/  LEA.HI R5, R5, R0, RZ, 0x7 ;  /* 0x0000000005057211 */ /* 0x000fe200078f38ff */
[----:B------:R-:W-:Y:S01]  /*0340*/  ULDC UR4, c[0x0][0x154] ;  /* 0x0000550000047ab9 */ /* 0x000fe20000000800 */
[----:B------:R-:W-:Y:S01]  /*0350*/  NOP ;  /* 0x0000000000007918 */ /* 0x000fe20000000000 */
[----:B------:R-:W-:Y:S01]  /*0360*/  NOP ;  /* 0x0000000000007918 */ /* 0x000fe20000000000 */
[----:B------:R-:W-:Y:S01]  /*0370*/  LOP3.LUT R5, R5, 0xffffff80, RZ, 0xc0, !PT ;  /* 0xffffff8005057812 */ /* 0x000fe200078ec0ff */
[----:B------:R-:W2:Y:S04]  /*0380*/  LDC R14, c[0x0][0x140] ;  /* 0x00005000ff0e7b82 */ /* 0x000ea80000000800 */
[----:B------:R-:W-:-:S04]  /*0390*/  IMAD.IADD R5, R0, 0x1, -R5 ;  /* 0x0000000100057824 */ /* 0x000fc800078e0a05 */
[----:B------:R-:W3:Y:S01]  /*03a0*/  LDC R19, c[0x0][0x148] ;  /* 0x00005200ff137b82 */ /* 0x000ee20000000800 */
[----:B------:R-:W-:Y:S02]  /*03b0*/  SHF.R.S32.HI R10, RZ, 0x1f, R5 ;  /* 0x0000001fff0a7819 */ /* 0x000fe40000011405 */
[----:B------:R-:W-:Y:S02]  /*03c0*/  LOP3.LUT P2, RZ, R5, 0x7, RZ, 0xc0, !PT ;  /* 0x0000000705ff7812 */ /* 0x000fe4000784c0ff */
[----:B------:R-:W-:Y:S02]  /*03d0*/  LEA.HI R10, R10, R5, RZ, 0x3 ;  /* 0x000000050a0a7211 */ /* 0x000fe400078f18ff */
[----:B-----5:R-:W-:Y:S01]  /*03e0*/  ISETP.NE.OR P0, PT, R2, RZ, !P0 ;  /* 0x000000ff0200720c */ /* 0x020fe20004705670 */
[----:B------:R-:W5:Y:S01]  /*03f0*/  LDC R12, c[0x0][0x144] ;  /* 0x00005100ff0c7b82 */ /* 0x000f620000000800 */
[--C-:B------:R-:W-:Y:S02]  /*0400*/  SHF.R.S32.HI R2, RZ, 0x3, R10.reuse ;  /* 0x00000003ff027819 */ /* 0x100fe4000001140a */
[----:B------:R-:W-:-:S02]  /*0410*/  SHF.R.S32.HI R7, RZ, 0x1f, R10 ;  /* 0x0000001fff077819 */ /* 0x000fc4000001140a */
[----:B------:R-:W-:Y:S02]  /*0420*/  SHF.R.S32.HI R10, RZ, 0x1f, R3 ;  /* 0x0000001fff0a7819 */ /* 0x000fe40000011403 */
[----:B------:R-:W-:Y:S02]  /*0430*/  LEA.HI R7, R7, R2, RZ, 0x2 ;  /* 0x0000000207077211 */ /* 0x000fe400078f10ff */
[----:B------:R-:W-:Y:S02]  /*0440*/  LEA.HI R10, R10, R3, RZ, 0x2 ;  /* 0x000000030a0a7211 */ /* 0x000fe400078f10ff */
[----:B------:R-:W-:Y:S01]  /*0450*/  LOP3.LUT R7, R7, 0xfffffffc, RZ, 0xc0, !PT ;  /* 0xfffffffc07077812 */ /* 0x000fe200078ec0ff */
[----:B------:R-:W-:Y:S01]  /*0460*/  VOTEU.ALL UP0, P0 ;  /* 0x00000000003f7886 */ /* 0x000fe20000000000 */
[----:B-1----:R-:W-:Y:S01]  /*0470*/  I2FP.F32.U32 R11, R8 ;  /* 0x00000008000b7245 */ /* 0x002fe20000201000 */
[----:B------:R-:W-:Y:S01]  /*0480*/  VOTEU.ALL UP1, P0 ;  /* 0x00000000003f7886 */ /* 0x000fe20000020000 */
[----:B------:R-:W-:Y:S01]  /*0490*/  LOP3.LUT R10, R10, 0x3ffffffc, RZ, 0xc0, !PT ;  /* 0x3ffffffc0a0a7812 */ /* 0x000fe200078ec0ff */
[----:B------:R-:W-:Y:S01]  /*04a0*/  IMAD.IADD R7, R2, 0x1, -R7 ;  /* 0x0000000102077824 */ /* 0x000fe200078e0a07 */
[----:B------:R-:W1:Y:S01]  /*04b0*/  @!UP0 S2UR UR7, SR_CgaCtaId ;  /* 0x00000000000789c3 */ /* 0x000e620000008800 */
[----:B0-----:R-:W-:Y:S01]  /*04c0*/  I2FP.F32.U32 R2, UR8 ;  /* 0x0000000800027c45 */ /* 0x001fe20008201000 */
[----:B------:R-:W-:Y:S01]  /*04d0*/  FMUL R13, R11, UR4 ;  /* 0x000000040b0d7c20 */ /* 0x000fe20008400000 */
[----:B------:R-:W-:Y:S01]  /*04e0*/  ULDC UR4, c[0x0][0x150] ;  /* 0x0000540000047ab9 */ /* 0x000fe20000000800 */
[----:B------:R-:W-:Y:S01]  /*04f0*/  IMAD.IADD R10, R3, 0x1, -R10 ;  /* 0x00000001030a7824 */ /* 0x000fe200078e0a0a */
[----:B------:R-:W-:Y:S01]  /*0500*/  SHF.R.S32.HI R3, RZ, 0x1f, R6 ;  /* 0x0000001fff037819 */ /* 0x000fe20000011406 */
[----:B------:R-:W-:Y:S01]  /*0510*/  FMUL R11, R2, UR4 ;  /* 0x00000004020b7c20 */ /* 0x000fe20008400000 */
[----:B------:R-:W-:Y:S01]  /*0520*/  UMOV UR4, 0x20 ;  /* 0x0000002000047882 */ /* 0x000fe20000000000 */
[----:B------:R-:W0:Y:S01]  /*0530*/  F2I.U32.TRUNC.NTZ R13, R13 ;  /* 0x0000000d000d7305 */ /* 0x000e22000020f000 */
[----:B------:R-:W-:Y:S01]  /*0540*/  LEA.HI R3, R3, R6, RZ, 0x2 ;  /* 0x0000000603037211 */ /* 0x000fe200078f10ff */
[----:B------:R-:W-:Y:S01]  /*0550*/  IMAD R7, R10, 0x4, R7 ;  /* 0x000000040a077824 */ /* 0x000fe200078e0207 */
[----:B------:R-:W-:Y:S01]  /*0560*/  @!UP0 UMOV UR6, 0x400 ;  /* 0x0000040000068882 */ /* 0x000fe20000000000 */
[----:B------:R-:W-:-:S04]  /*0570*/  @!UP0 UIADD3 UR4, -UR4, 0x100000, URZ ;  /* 0x0010000004048890 */ /* 0x000fc8000fffe13f */
[----:B------:R-:W-:Y:S02]  /*0580*/  @!UP0 USHF.L.U32 UR5, UR4, 0xb, URZ ;  /* 0x0000000b04058899 */ /* 0x000fe4000800063f */
[----:B------:R-:W-:Y:S01]  /*0590*/  @!UP0 USHF.L.U32 UR4, UR4, 0x1, URZ ;  /* 0x0000000104048899 */ /* 0x000fe2000800063f */
[----:B------:R-:W-:Y:S01]  /*05a0*/  LOP3.LUT R3, R3, 0xfffffffc, RZ, 0xc0, !PT ;  /* 0xfffffffc03037812 */ /* 0x000fe200078ec0ff */
[C---:B------:R-:W-:Y:S01]  /*05b0*/  IMAD.SHL.U32 R2, R7.reuse, 0x4, RZ ;  /* 0x0000000407027824 */ /* 0x040fe200078e00ff */
[----:B--2---:R-:W-:Y:S01]  /*05c0*/  ISETP.EQ.U32.AND P3, PT, R14, 0x1, PT ;  /* 0x000000010e00780c */ /* 0x004fe20003f62070 */
[----:B------:R-:W2:Y:S01]  /*05d0*/  F2I.U32.TRUNC.NTZ R11, R11 ;  /* 0x0000000b000b7305 */ /* 0x000ea2000020f000 */
[----:B------:R-:W-:Y:S02]  /*05e0*/  VIADD R10, R4, 0xffffffff ;  /* 0xffffffff040a7836 */ /* 0x000fe40000000000 */
[----:B------:R-:W-:Y:S01]  /*05f0*/  IMAD.IADD R6, R6, 0x1, -R3 ;  /* 0x0000000106067824 */ /* 0x000fe200078e0a03 */
[----:B------:R-:W-:-:S02]  /*0600*/  LOP3.LUT R5, R7, 0xc, R2, 0x78, !PT ;  /* 0x0000000c07057812 */ /* 0x000fc400078e7802 */
[----:B------:R-:W-:Y:S01]  /*0610*/  ISETP.GE.U32.AND P5, PT, R10, 0x2, PT ;  /* 0x000000020a00780c */ /* 0x000fe20003fa6070 */
[----:B0-----:R-:W-:Y:S01]  /*0620*/  IMAD.MOV R20, RZ, RZ, -R13 ;  /* 0x000000ffff147224 */ /* 0x001fe200078e0a0d */
[----:B-1----:R-:W-:Y:S01]  /*0630*/  @!UP0 ULEA UR6, UR7, UR6, 0x18 ;  /* 0x0000000607068291 */ /* 0x002fe2000f8ec03f */
[C---:B------:R-:W-:Y:S01]  /*0640*/  ISETP.NE.AND P1, PT, R6.reuse, 0x3, PT ;  /* 0x000000030600780c */ /* 0x040fe20003f25270 */
[----:B------:R-:W-:Y:S01]  /*0650*/  VOTEU.ALL UP0, P0 ;  /* 0x00000000003f7886 */ /* 0x000fe20000000000 */
[----:B---3--:R-:W-:Y:S01]  /*0660*/  IMAD R2, R19, R20, R8 ;  /* 0x0000001413027224 */ /* 0x008fe200078e0208 */
[----:B------:R-:W-:Y:S02]  /*0670*/  ISETP.LT.U32.AND P0, PT, R5, 0x2, !P2 ;  /* 0x000000020500780c */ /* 0x000fe40005701070 */
[----:B------:R-:W-:Y:S01]  /*0680*/  ISETP.EQ.OR P1, PT, R6, RZ, !P1 ;  /* 0x000000ff0600720c */ /* 0x000fe20004f22670 */
[----:B--2---:R-:W-:Y:S01]  /*0690*/  IMAD.MOV R11, RZ, RZ, -R11 ;  /* 0x000000ffff0b7224 */ /* 0x004fe200078e0a0b */
[----:B------:R-:W-:-:S02]  /*06a0*/  ISETP.NE.AND P4, PT, R2, R5, PT ;  /* 0x000000050200720c */ /* 0x000fc40003f85270 */
[----:B------:R-:W-:Y:S01]  /*06b0*/  ISETP.EQ.AND P1, PT, R4, RZ, P1 ;  /* 0x000000ff0400720c */ /* 0x000fe20000f22270 */
[----:B-----5:R-:W-:Y:S01]  /*06c0*/  IMAD R11, R12, R11, UR8 ;  /* 0x000000080c0b7e24 */ /* 0x020fe2000f8e020b */
[----:B------:R-:W-:Y:S01]  /*06d0*/  ISETP.NE.AND P2, PT, R4, RZ, PT ;  /* 0x000000ff0400720c */ /* 0x000fe20003f45270 */
[----:B------:R-:W0:Y:S02]  /*06e0*/  FENCE.VIEW.ASYNC.S ;  /* 0x00000000000073c6 */ /* 0x000e240000000000 */
[----:B0-----:R0:W1:Y:S01]  /*06f0*/  @!UP0 SYNCS.EXCH.64 URZ, [UR6+0x60], UR4 ;  /* 0x00006004063f85b2 */ /* 0x0010620008000100 */
[----:B------:R-:W-:Y:S02]  /*0700*/  SEL R4, RZ, 0x1, !P1 ;  /* 0x00000001ff047807 */ /* 0x000fe40004800000 */
[----:B------:R-:W-:Y:S02]  /*0710*/  ISETP.EQ.OR P4, PT, R11, RZ, !P4 ;  /* 0x000000ff0b00720c */ /* 0x000fe40006782670 */
[----:B------:R-:W-:-:S02]  /*0720*/  SEL R4, R4, 0x2, P5 ;  /* 0x0000000204047807 */ /* 0x000fc40002800000 */
[----:B------:R-:W-:Y:S01]  /*0730*/  PLOP3.LUT P0, PT, P0, P4, PT, 0x80, 0x0 ;  /* 0x000000000000781c */ /* 0x000fe20000709070 */
[----:B------:R0:W2:Y:S01]  /*0740*/  @!UP1 SYNCS.EXCH.64 URZ, [UR6+0x68], UR4 ;  /* 0x00006804063f95b2 */ /* 0x0000a20008000100 */
[----:B------:R-:W-:Y:S01]  /*0750*/  NOP ;  /* 0x0000000000007918 */ /* 0x000fe20000000000 */
[----:B------:R-:W-:Y:S10]  /*0760*/  @!P3 BRA `(.L_x_3) ;  /* 0x000000000008b947 */ /* 0x000ff40003800000 */
[----:B-12-4-:R-:W-:Y:S01]  /*0770*/  UCGABAR_ARV ;  /* 0x00000000000079c7 */ /* 0x016fe20008000000 */
[----:B------:R-:W-:Y:S05]  /*0780*/  BRA `(.L_x_4) ;  /* 0x0000000000047947 */ /* 0x000fea0003800000 */
.L_x_3:
[----:B-12-4-:R-:W-:Y:S01]  /*0790*/  NOP ;  /* 0x0000000000007918 */ /* 0x016fe20000000000 */
.L_x_4:
[----:B------:R-:W1:Y:S01]  /*07a0*/  LDC R2, c[0x0][0x65c] ;  /* 0x00019700ff027b82 */ /* 0x000e620000000800 */
[----:B------:R-:W-:Y:S01]  /*07b0*/  IMAD.MOV.U32 R3, RZ, RZ, RZ ;  /* 0x000000ffff037224 */ /* 0x000fe200078e00ff */
[----:B-1----:R-:W-:Y:S01]  /*07c0*/  ISETP.NE.AND P4, PT, R2, 0x1, PT ;  /* 0x000000010200780c */ /* 0x002fe20003f85270 */
[----:B------:R-:W-:-:S12]  /*07d0*/  IMAD.U32 R2, RZ, RZ, UR8 ;  /* 0x00000008ff027e24 */ /* 0x000fd8000f8e00ff */
[----:B------:R-:W1:Y:S01]  /*07e0*/  @P4 LDC R15, c[0x0][0x10] ;  /* 0x00000400ff0f4b82 */ /* 0x000e620000000800 */
[----:B------:R-:W-:Y:S02]  /*07f0*/  @P4 IMAD.MOV.U32 R9, RZ, RZ, RZ ;  /* 0x000000ffff094224 */ /* 0x000fe400078e00ff */
[----:B------:R-:W-:-:S05]  /*0800*/  @P4 IMAD.MOV.U32 R7, RZ, RZ, RZ ;  /* 0x000000ffff074224 */ /* 0x000fca00078e00ff */
[----:B------:R-:W2:Y:S01]  /*0810*/  @!P4 LDC R13, c[0x0][0xc] ;  /* 0x00000300ff0dcb82 */ /* 0x000ea20000000800 */
[----:B-1----:R-:W-:-:S04]  /*0820*/  @P4 IMAD.WIDE.U32 R14, R15, UR8, R8 ;  /* 0x000000080f0e4c25 */ /* 0x002fc8000f8e0008 */
[----:B--2---:R-:W-:-:S04]  /*0830*/  @!P4 IMAD.WIDE.U32 R12, R8, R13, R2 ;  /* 0x0000000d080cc225 */ /* 0x004fc800078e0002 */
[----:B------:R-:W-:Y:S02]  /*0840*/  @P4 IMAD.MOV.U32 R2, RZ, RZ, R14 ;  /* 0x000000ffff024224 */ /* 0x000fe400078e000e */
[----:B------:R-:W-:Y:S02]  /*0850*/  @P4 IMAD.IADD R3, R15, 0x1, R7 ;  /* 0x000000010f034824 */ /* 0x000fe400078e0207 */
[----:B------:R-:W-:Y:S02]  /*0860*/  @!P4 IMAD.MOV.U32 R2, RZ, RZ, R12 ;  /* 0x000000ffff02c224 */ /* 0x000fe400078e000c */
[----:B------:R-:W-:Y:S01]  /*0870*/  @!P4 IMAD.MOV.U32 R3, RZ, RZ, R13 ;  /* 0x000000ffff03c224 */ /* 0x000fe200078e000d */
[----:B------:R-:W-:Y:S06]  /*0880*/  @!P3 BRA `(.L_x_5) ;  /* 0x00000000000cb947 */ /* 0x000fec0003800000 */
[----:B------:R-:W-:Y:S01]  /*0890*/  UCGABAR_WAIT ;  /* 0x0000000000007dc7 */ /* 0x000fe20008000000 */
[----:B------:R-:W-:Y:S01]  /*08a0*/  CCTL.IVALL ;  /* 0x00000000ff00798f */ /* 0x000fe20002000000 */
[----:B------:R-:W-:Y:S05]  /*08b0*/  BRA `(.L_x_6) ;  /* 0x0000000000047947 */ /* 0x000fea0003800000 */
.L_x_5:
[----:B------:R-:W-:Y:S06]  /*08c0*/  BAR.SYNC.DEFER_BLOCKING 0x0 ;  /* 0x0000000000007b1d */ /* 0x000fec0000010000 */
.L_x_6:
[----:B------:R-:W-:Y:S05]  /*08d0*/  @!P2 BRA `(.L_x_7) ;  /* 0x000000780074a947 */ /* 0x000fea0003800000 */
[----:B------:R-:W-:-:S13]  /*08e0*/  ISETP.GT.U32.AND P1, PT, R10, 0x1, PT ;  /* 0x000000010a00780c */ /* 0x000fda0003f24070 */
[----:B0-----:R-:W-:Y:S05]  /*08f0*/  @P1 EXIT ;  /* 0x000000000000194d */ /* 0x001fea0003800000 */
[----:B------:R-:W-:Y:S01]  /*0900*/  ULDC.64 UR4, c[0x0][0x650] ;  /* 0x0001940000047ab9 */ /* 0x000fe20000000a00 */
[----:B------:R-:W-:Y:S01]  /*0910*/  PRMT R14, RZ, 0x7610, R14 ;  /* 0x00007610ff0e7816 */ /* 0x000fe2000000000e */
[----:B------:R-:W-:Y:S01]  /*0920*/  IMAD.MOV.U32 R7, RZ, RZ, -0x1 ;  /* 0xffffffffff077424 */ /* 0x000fe200078e00ff */
[----:B------:R-:W-:Y:S01]  /*0930*/  ISETP.GE.U32.AND P1, PT, R2, UR4, PT ;  /* 0x0000000402007c0c */ /* 0x000fe2000bf26070 */
[----:B------:R-:W-:Y:S02]  /*0940*/  IMAD.MOV.U32 R10, RZ, RZ, -0x1 ;  /* 0xffffffffff0a7424 */ /* 0x000fe400078e00ff */
[----:B------:R-:W-:Y:S01]  /*0950*/  IMAD.MOV.U32 R6, RZ, RZ, -0x1 ;  /* 0xffffffffff067424 */ /* 0x000fe200078e00ff */
[----:B------:R-:W-:-:S13]  /*0960*/  ISETP.GE.U32.AND.EX P1, PT, R3, UR5, PT, P1 ;  /* 0x0000000503007c0c */ /* 0x000fda000bf26110 */
[----:B------:R-:W-:Y:S05]  /*0970*/  @P1 BRA `(.L_x_8) ;  /* 0x0000000400281947 */ /* 0x000fea0003800000 */
[----:B------:R-:W0:Y:S01]  /*0980*/  LDC.64 R22, c[0x0][0x628] ;  /* 0x00018a00ff167b82 */ /* 0x000e220000000a00 */
[----:B------:R-:W-:Y:S02]  /*0990*/  IMAD.MOV.U32 R6, RZ, RZ, R2 ;  /* 0x000000ffff067224 */ /* 0x000fe400078e0002 */
[----:B------:R-:W-:-:S05]  /*09a0*/  IMAD.MOV.U32 R7, RZ, RZ, R3 ;  /* 0x000000ffff077224 */ /* 0x000fca00078e0003 */
[----:B------:R-:W1:Y:S08]  /*09b0*/  LDC R10, c[0x0][0x630] ;  /* 0x00018c00ff0a7b82 */ /* 0x000e700000000800 */
[----:B------:R-:W2:Y:S01]  /*09c0*/  LDC.64 R24, c[0x0][0x620] ;  /* 0x00018800ff187b82 */ /* 0x000ea20000000a00 */
[----:B0-----:R-:W-:-:S04]  /*09d0*/  ISETP.NE.U32.AND P1, PT, R22, RZ, PT ;  /* 0x000000ff1600720c */ /* 0x001fc80003f25070 */
[----:B------:R-:W-:-:S13]  /*09e0*/  ISETP.NE.AND.EX P1, PT, R23, RZ, PT, P1 ;  /* 0x000000ff1700720c */ /* 0x000fda0003f25310 */
[----:B-12---:R-:W-:Y:S05]  /*09f0*/  @!P1 BRA `(.L_x_9) ;  /* 0x0000000000289947 */ /* 0x006fea0003800000 */
[----:B------:R-:W0:Y:S02]  /*0a00*/  LDC R15, c[0x0][0x634] ;  /* 0x00018d00ff0f7b82 */ /* 0x000e240000000800 */
[----:B0-----:R-:W-:-:S05]  /*0a10*/  IADD3 R15, P1, R2, R15, RZ ;  /* 0x0000000f020f7210 */ /* 0x001fca0007f3e0ff */
[----:B------:R-:W-:-:S04]  /*0a20*/  IMAD.X R17, RZ, RZ, R3, P1 ;  /* 0x000000ffff117224 */ /* 0x000fc800008e0603 */
[----:B------:R-:W-:-:S04]  /*0a30*/  IMAD.WIDE.U32 R6, R17, R22, RZ ;  /* 0x0000001611067225 */ /* 0x000fc800078e00ff */
[----:B------:R-:W-:-:S04]  /*0a40*/  IMAD.WIDE.U32 R12, P1, R15, R23, R6 ;  /* 0x000000170f0c7225 */ /* 0x000fc80007820006 */
[----:B------:R-:W-:-:S04]  /*0a50*/  IMAD.WIDE.U32 R6, R15, R22, RZ ;  /* 0x000000160f067225 */ /* 0x000fc800078e00ff */
[----:B------:R-:W-:Y:S01]  /*0a60*/  IMAD.X R15, RZ, RZ, RZ, P1 ;  /* 0x000000ffff0f7224 */ /* 0x000fe200008e06ff */
[----:B------:R-:W-:Y:S01]  /*0a70*/  IADD3 RZ, P1, R7, R12, RZ ;  /* 0x0000000c07ff7210 */ /* 0x000fe20007f3e0ff */
[----:B------:R-:W-:-:S04]  /*0a80*/  IMAD.MOV.U32 R14, RZ, RZ, R13 ;  /* 0x000000ffff0e7224 */ /* 0x000fc800078e000d */
[----:B------:R-:W-:-:S08]  /*0a90*/  IMAD.WIDE.U32.X R6, R17, R23, R14, P1 ;  /* 0x0000001711067225 */ /* 0x000fd000008e040e */
.L_x_9:
[----:B------:R-:W0:Y:S01]  /*0aa0*/  LDC.64 R22, c[0x0][0x640] ;  /* 0x00019000ff167b82 */ /* 0x000e220000000a00 */
[--C-:B------:R-:W-:Y:S01]  /*0ab0*/  SHF.R.U64 R26, R6, R10, R7.reuse ;  /* 0x0000000a061a7219 */ /* 0x100fe20000001207 */
[----:B------:R-:W-:Y:S01]  /*0ac0*/  IMAD R20, R19, R20, R8 ;  /* 0x0000001413147224 */ /* 0x000fe200078e0208 */
[----:B------:R-:W-:Y:S01]  /*0ad0*/  SHF.R.U32.HI R6, RZ, R10, R7 ;  /* 0x0000000aff067219 */ /* 0x000fe20000011607 */
[----:B------:R-:W-:Y:S01]  /*0ae0*/  IMAD.MOV.U32 R19, RZ, RZ, 0x1 ;  /* 0x00000001ff137424 */ /* 0x000fe200078e00ff */
[----:B------:R-:W-:-:S03]  /*0af0*/  IADD3 R9, P1, RZ, -R26, RZ ;  /* 0x8000001aff097210 */ /* 0x000fc60007f3e0ff */
[----:B------:R-:W1:Y:S02]  /*0b00*/  LDC R12, c[0x0][0x618] ;  /* 0x00018600ff0c7b82 */ /* 0x000e640000000800 */
[----:B------:R-:W-:-:S04]  /*0b10*/  IMAD.X R7, RZ, RZ, ~R6, P1 ;  /* 0x000000ffff077224 */ /* 0x000fc800008e0e06 */
[-C--:B------:R-:W-:Y:S02]  /*0b20*/  IMAD R10, R7, R24.reuse, RZ ;  /* 0x00000018070a7224 */ /* 0x080fe400078e02ff */
[----:B------:R-:W2:Y:S01]  /*0b30*/  LDC R16, c[0x0][0x608] ;  /* 0x00018200ff107b82 */ /* 0x000ea20000000800 */
[----:B------:R-:W-:-:S04]  /*0b40*/  IMAD.WIDE.U32 R6, R9, R24, R2 ;  /* 0x0000001809067225 */ /* 0x000fc800078e0002 */
[----:B------:R-:W-:-:S03]  /*0b50*/  IMAD R9, R9, R25, R10 ;  /* 0x0000001909097224 */ /* 0x000fc600078e020a */
[----:B------:R-:W3:Y:S01]  /*0b60*/  LDC R18, c[0x0][0x658] ;  /* 0x00019600ff127b82 */ /* 0x000ee20000000800 */
[----:B------:R-:W-:Y:S01]  /*0b70*/  IMAD.IADD R7, R7, 0x1, R9 ;  /* 0x0000000107077824 */ /* 0x000fe200078e0209 */
[----:B0-----:R-:W-:Y:S01]  /*0b80*/  ISETP.NE.U32.AND P1, PT, R22, RZ, PT ;  /* 0x000000ff1600720c */ /* 0x001fe20003f25070 */
[----:B------:R-:W-:-:S03]  /*0b90*/  IMAD.MOV.U32 R9, RZ, RZ, -0x1 ;  /* 0xffffffffff097424 */ /* 0x000fc600078e00ff */
[----:B------:R-:W-:Y:S02]  /*0ba0*/  ISETP.NE.AND.EX P1, PT, R23, RZ, PT, P1 ;  /* 0x000000ff1700720c */ /* 0x000fe40003f25310 */
[----:B------:R-:W0:Y:S01]  /*0bb0*/  LDC R17, c[0x0][0x600] ;  /* 0x00018000ff117b82 */ /* 0x000e220000000800 */
[-CC-:B-1----:R-:W-:Y:S02]  /*0bc0*/  SHF.R.U64 R14, R6, R12.reuse, R7.reuse ;  /* 0x0000000c060e7219 */ /* 0x182fe40000001207 */
[----:B------:R-:W-:-:S05]  /*0bd0*/  SHF.R.U32.HI R7, RZ, R12, R7 ;  /* 0x0000000cff077219 */ /* 0x000fca0000011607 */
[----:B------:R-:W1:Y:S01]  /*0be0*/  LDC R21, c[0x0][0x648] ;  /* 0x00019200ff157b82 */ /* 0x000e620000000800 */
[-CC-:B--2---:R-:W-:Y:S02]  /*0bf0*/  SHF.R.U64 R27, R14, R16.reuse, R7.reuse ;  /* 0x000000100e1b7219 */ /* 0x184fe40000001207 */
[----:B------:R-:W-:-:S05]  /*0c00*/  SHF.R.U32.HI R7, RZ, R16, R7 ;  /* 0x00000010ff077219 */ /* 0x000fca0000011607 */
[----:B------:R-:W2:Y:S01]  /*0c10*/  LDC R25, c[0x0][0x638] ;  /* 0x00018e00ff197b82 */ /* 0x000ea20000000800 */
[-C--:B---3--:R-:W-:Y:S02]  /*0c20*/  SHF.L.U32 R6, R9, R18.reuse, RZ ;  /* 0x0000001209067219 */ /* 0x088fe400000006ff */
[--C-:B------:R-:W-:Y:S02]  /*0c30*/  SHF.R.U64 R16, R27, R18, R7.reuse ;  /* 0x000000121b107219 */ /* 0x100fe40000001207 */
[----:B------:R-:W-:Y:S02]  /*0c40*/  LOP3.LUT R10, RZ, R6, RZ, 0x33, !PT ;  /* 0x00000006ff0a7212 */ /* 0x000fe400078e33ff */
[----:B------:R-:W-:Y:S01]  /*0c50*/  SHF.R.U32.HI R7, RZ, R18, R7 ;  /* 0x00000012ff077219 */ /* 0x000fe20000011607 */
[----:B------:R-:W3:Y:S01]  /*0c60*/  LDC R24, c[0x0][0x610] ;  /* 0x00018400ff187b82 */ /* 0x000ee20000000800 */
[----:B------:R-:W-:Y:S01]  /*0c70*/  IMAD.MOV.U32 R6, RZ, RZ, R16 ;  /* 0x000000ffff067224 */ /* 0x000fe200078e0010 */
[----:B------:R-:W-:Y:S06]  /*0c80*/  @!P1 BRA `(.L_x_10) ;  /* 0x0000000000289947 */ /* 0x000fec0003800000 */
[----:B------:R-:W4:Y:S02]  /*0c90*/  LDC R13, c[0x0][0x64c] ;  /* 0x00019300ff0d7b82 */ /* 0x000f240000000800 */
[----:B----4-:R-:W-:-:S05]  /*0ca0*/  IADD3 R13, P1, R16, R13, RZ ;  /* 0x0000000d100d7210 */ /* 0x010fca0007f3e0ff */
        /* <DEDUP_REMOVED lines=8> */
.L_x_10:
[----:B-1----:R-:W-:Y:S01]  /*0d30*/  SHF.R.U64 R8, R6, R21, R7 ;  /* 0x0000001506087219 */ /* 0x002fe20000001207 */
[----:B0-----:R-:W-:Y:S01]  /*0d40*/  VIADD R9, R17, 0xffffffff ;  /* 0xffffffff11097836 */ /* 0x001fe20000000000 */
[----:B------:R-:W-:Y:S02]  /*0d50*/  SHF.L.U32 R6, R19, R18, RZ ;  /* 0x0000001213067219 */ /* 0x000fe400000006ff */
[----:B------:R-:W-:Y:S01]  /*0d60*/  LOP3.LUT R7, R27, R10, RZ, 0xc0, !PT ;  /* 0x0000000a1b077212 */ /* 0x000fe200078ec0ff */
[----:B------:R-:W-:Y:S01]  /*0d70*/  IMAD.MOV R10, RZ, RZ, -R8 ;  /* 0x000000ffff0a7224 */ /* 0x000fe200078e0a08 */
[----:B------:R-:W-:Y:S02]  /*0d80*/  SEL R11, R11, R20, !P4 ;  /* 0x000000140b0b7207 */ /* 0x000fe40006000000 */
[----:B------:R-:W-:Y:S01]  /*0d90*/  LOP3.LUT R9, R14, R9, RZ, 0xc0, !PT ;  /* 0x000000090e097212 */ /* 0x000fe200078ec0ff */
[----:B------:R-:W-:Y:S02]  /*0da0*/  IMAD R8, R6, R8, R7 ;  /* 0x0000000806087224 */ /* 0x000fe400078e0207 */
[----:B--2---:R-:W-:-:S02]  /*0db0*/  IMAD R6, R10, R25, R16 ;  /* 0x000000190a067224 */ /* 0x004fc400078e0210 */
[----:B---3--:R-:W-:Y:S02]  /*0dc0*/  IMAD R11, R8, R24, R11 ;  /* 0x00000018080b7224 */ /* 0x008fe400078e020b */
[----:B------:R-:W-:Y:S02]  /*0dd0*/  IMAD R6, R6, R17, R9 ;  /* 0x0000001106067224 */ /* 0x000fe400078e0209 */
[----:B------:R-:W-:-:S03]  /*0de0*/  IMAD.MOV.U32 R14, RZ, RZ, 0x1 ;  /* 0x00000001ff0e7424 */ /* 0x000fc600078e00ff */
[----:B------:R-:W-:Y:S02]  /*0df0*/  SEL R10, R6, R11, !P4 ;  /* 0x0000000b060a7207 */ /* 0x000fe40006000000 */
[----:B------:R-:W-:Y:S01]  /*0e00*/  SEL R7, R11, R6, !P4 ;  /* 0x000000060b077207 */ /* 0x000fe20006000000 */
[----:B------:R-:W-:-:S07]  /*0e10*/  IMAD.MOV.U32 R6, RZ, RZ, R26 ;  /* 0x000000ffff067224 */ /* 0x000fce00078e001a */
.L_x_8:
[----:B------:R-:W-:-:S08]  /*0e20*/  NOP ;  /* 0x0000000000007918 */ /* 0x000fd00000000000 */
[----:B------:R-:W0:Y:S02]  /*0e30*/  USETMAXREG.TRY_ALLOC.CTAPOOL UP0, 0xe8 ;  /* 0x000000e8000079c8 */ /* 0x000e240008000600 */
[----:B0-----:R-:W-:-:S13]  /*0e40*/  PLOP3.LUT P1, PT, PT, PT, UP0, 0x80, 0x0 ;  /* 0x000000000000781c */ /* 0x001fda0003f2f008 */
[----:B------:R-:W-:Y:S05]  /*0e50*/  @!P1 BRA `(.L_x_8) ;  /* 0xfffffffc00f09947 */ /* 0x000fea000383ffff */
[----:B------:R-:W-:Y:S01]  /*0e60*/  ULDC.64 UR4, c[0x0][0x598] ;  /* 0x0001660000047ab9 */ /* 0x000fe20000000a00 */
[----:B------:R-:W-:Y:S01]  /*0e70*/  ULDC.64 UR20, c[0x0][0x208] ;  /* 0x0000820000147ab9 */ /* 0x000fe20000000a00 */
[----:B------:R-:W-:-:S04]  /*0e80*/  ISETP.NE.U32.AND P1, PT, RZ, UR4, PT ;  /* 0x00000004ff007c0c */ /* 0x000fc8000bf25070 */
[----:B------:R-:W-:-:S13]  /*0e90*/  ISETP.NE.AND.EX P1, PT, RZ, UR5, PT, P1 ;  /* 0x00000005ff007c0c */ /* 0x000fda000bf25310 */
[----:B------:R-:W-:Y:S05]  /*0ea0*/  @!P1 BRA `(.L_x_11) ;  /* 0x00000000001c9947 */ /* 0x000fea0003800000 */
[----:B------:R-:W0:Y:S02]  /*0eb0*/  LDC.64 R8, c[0x0][0x598] ;  /* 0x00016600ff087b82 */ /* 0x000e240000000a00 */
[----:B0-----:R-:W2:Y:S02]  /*0ec0*/  LDG.E.64 R8, desc[UR20][R8.64] ;  /* 0x0000001408087981 */ /* 0x001ea4000c1e1b00 */
[----:B--2---:R-:W-:-:S04]  /*0ed0*/  ISETP.NE.U32.AND P1, PT, R8, RZ, PT ;  /* 0x000000ff0800720c */ /* 0x004fc80003f25070 */
[----:B------:R-:W-:-:S13]  /*0ee0*/  ISETP.NE.AND.EX P1, PT, R9, RZ, PT, P1 ;  /* 0x000000ff0900720c */ /* 0x000fda0003f25310 */
[----:B------:R-:W-:Y:S05]  /*0ef0*/  @!P1 BRA `(.L_x_11) ;  /* 0x0000000000089947 */ /* 0x000fea0003800000 */
[----:B------:R0:W5:Y:S01]  /*0f00*/  LD.E R8, desc[UR20][R8.64] ;  /* 0x0000001408087980 */ /* 0x000162000c101900 */
[----:B------:R-:W-:Y:S05]  /*0f10*/  BRA `(.L_x_12) ;  /* 0x0000000000207947 */ /* 0x000fea0003800000 */
.L_x_11:
[----:B------:R-:W-:Y:S02]  /*0f20*/  ULDC.64 UR4, c[0x0][0x588] ;  /* 0x0001620000047ab9 */ /* 0x000fe40000000a00 */
[----:B------:R-:W-:-:S04]  /*0f30*/  ISETP.NE.U32.AND P1, PT, RZ, UR4, PT ;  /* 0x00000004ff007c0c */ /* 0x000fc8000bf25070 */
[----:B------:R-:W-:-:S13]  /*0f40*/  ISETP.NE.AND.EX P1, PT, RZ, UR5, PT, P1 ;  /* 0x00000005ff007c0c */ /* 0x000fda000bf25310 */
[----:B------:R-:W-:Y:S05]  /*0f50*/  @!P1 BRA `(.L_x_13) ;  /* 0x00000000000c9947 */ /* 0x000fea0003800000 */
[----:B------:R-:W0:Y:S02]  /*0f60*/  LDC.64 R8, c[0x0][0x588] ;  /* 0x00016200ff087b82 */ /* 0x000e240000000a00 */
[----:B0-----:R1:W5:Y:S01]  /*0f70*/  LDG.E R8, desc[UR20][R8.64] ;  /* 0x0000001408087981 */ /* 0x001362000c1e1900 */
[----:B------:R-:W-:Y:S05]  /*0f80*/  BRA `(.L_x_12) ;  /* 0x0000000000047947 */ /* 0x000fea0003800000 */
.L_x_13:
[----:B------:R-:W2:Y:S02]  /*0f90*/  LDC R8, c[0x0][0x580] ;  /* 0x00016000ff087b82 */ /* 0x000ea40000000800 */
.L_x_12:
[----:B------:R-:W-:Y:S02]  /*0fa0*/  ULDC.64 UR4, c[0x0][0x5a0] ;  /* 0x0001680000047ab9 */ /* 0x000fe40000000a00 */
[----:B------:R-:W-:-:S04]  /*0fb0*/  ISETP.NE.U32.AND P1, PT, RZ, UR4, PT ;  /* 0x00000004ff007c0c */ /* 0x000fc8000bf25070 */
[----:B------:R-:W-:-:S13]  /*0fc0*/  ISETP.NE.AND.EX P1, PT, RZ, UR5, PT, P1 ;  /* 0x00000005ff007c0c */ /* 0x000fda000bf25310 */
[----:B------:R-:W-:Y:S05]  /*0fd0*/  @!P1 BRA `(.L_x_14) ;  /* 0x00000000001c9947 */ /* 0x000fea0003800000 */
[----:B------:R-:W3:Y:S02]  /*0fe0*/  LDC.64 R12, c[0x0][0x5a0] ;  /* 0x00016800ff0c7b82 */ /* 0x000ee40000000a00 */
[----:B---3--:R-:W3:Y:S02]  /*0ff0*/  LDG.E.64 R12, desc[UR20][R12.64] ;  /* 0x000000140c0c7981 */ /* 0x008ee4000c1e1b00 */
[----:B---3--:R-:W-:-:S04]  /*1000*/  ISETP.NE.U32.AND P1, PT, R12, RZ, PT ;  /* 0x000000ff0c00720c */ /* 0x008fc80003f25070 */
[----:B------:R-:W-:-:S13]  /*1010*/  ISETP.NE.AND.EX P1, PT, R13, RZ, PT, P1 ;  /* 0x000000ff0d00720c */ /* 0x000fda0003f25310 */
[----:B------:R-:W-:Y:S05]  /*1020*/  @!P1 BRA `(.L_x_14) ;  /* 0x0000000000089947 */ /* 0x000fea0003800000 */
[----:B01----:R0:W5:Y:S01]  /*1030*/  LD.E R9, desc[UR20][R12.64] ;  /* 0x000000140c097980 */ /* 0x003162000c101900 */
[----:B------:R-:W-:Y:S05]  /*1040*/  BRA `(.L_x_15) ;  /* 0x0000000000207947 */ /* 0x000fea0003800000 */
.L_x_14:
[----:B------:R-:W-:Y:S02]  /*1050*/  ULDC.64 UR4, c[0x0][0x590] ;  /* 0x0001640000047ab9 */ /* 0x000fe40000000a00 */
[----:B------:R-:W-:-:S04]  /*1060*/  ISETP.NE.U32.AND P1, PT, RZ, UR4, PT ;  /* 0x00000004ff007c0c */ /* 0x000fc8000bf25070 */
[----:B------:R-:W-:-:S13]  /*1070*/  ISETP.NE.AND.EX P1, PT, RZ, UR5, PT, P1 ;  /* 0x00000005ff007c0c */ /* 0x000fda000bf25310 */
[----:B------:R-:W-:Y:S05]  /*1080*/  @!P1 BRA `(.L_x_16) ;  /* 0x00000000000c9947 */ /* 0x000fea0003800000 */
[----:B------:R-:W0:Y:S02]  /*1090*/  LDC.64 R12, c[0x0][0x590] ;  /* 0x00016400ff0c7b82 */ /* 0x000e240000000a00 */
[----:B01----:R1:W5:Y:S01]  /*10a0*/  LDG.E R9, desc[UR20][R12.64] ;  /* 0x000000140c097981 */ /* 0x003362000c1e1900 */
[----:B------:R-:W-:Y:S05]  /*10b0*/  BRA `(.L_x_15) ;  /* 0x0000000000047947 */ /* 0x000fea0003800000 */
.L_x_16:
[----:B01----:R-:W3:Y:S02]  /*10c0*/  LDC R9, c[0x0][0x584] ;  /* 0x00016100ff097b82 */ /* 0x003ee40000000800 */
.L_x_15:
[----:B------:R-:W-:-:S13]  /*10d0*/  LOP3.LUT P1, RZ, R14, 0xff, RZ, 0xc0, !PT ;  /* 0x000000ff0eff7812 */ /* 0x000fda000782c0ff */
[----:B------:R-:W-:Y:S05]  /*10e0*/  @!P1 EXIT ;  /* 0x000000000000994d */ /* 0x000fea0003800000 */
[----:B------:R-:W-:Y:S01]  /*10f0*/  ULDC UR4, c[0x0][0x28c] ;  /* 0x0000a30000047ab9 */ /* 0x000fe20000000800 */
[----:B------:R-:W-:Y:S01]  /*1100*/  LOP3.LUT R146, R4, 0x1, RZ, 0xfc, !PT ;  /* 0x0000000104927812 */ /* 0x000fe200078efcff */
[----:B------:R-:W-:-:S04]  /*1110*/  UIADD3 UR4, UR4, 0x7f, URZ ;  /* 0x0000007f04047890 */ /* 0x000fc8000fffe03f */
[----:B------:R-:W-:-:S04]  /*1120*/  USHF.R.S32.HI UR5, URZ, 0x1f, UR4 ;  /* 0x0000001f3f057899 */ /* 0x000fc80008011404 */
[----:B------:R-:W-:-:S03]  /*1130*/  ULEA.HI UR5, UR5, UR4, URZ, 0x7 ;  /* 0x0000000405057291 */ /* 0x000fc6000f8f383f */
[----:B------:R-:W-:Y:S01]  /*1140*/  UMOV UR4, URZ ;  /* 0x0000003f00047c82 */ /* 0x000fe20008000000 */
[----:B------:R-:W-:-:S03]  /*1150*/  USHF.R.S32.HI UR9, URZ, 0x7, UR5 ;  /* 0x000000073f097899 */ /* 0x000fc60008011405 */
[----:B------:R-:W-:-:S09]  /*1160*/  UMOV UR5, URZ ;  /* 0x0000003f00057c82 */ /* 0x000fd20008000000 */
.L_x_171:
[----:B------:R-:W-:Y:S01]  /*1170*/  LOP3.LUT R11, R0, 0x80, RZ, 0xc0, !PT ;  /* 0x00000080000b7812 */ /* 0x000fe200078ec0ff */
[----:B------:R-:W4:Y:S01]  /*1180*/  S2UR UR13, SR_CgaCtaId ;  /* 0x00000000000d79c3 */ /* 0x000f220000008800 */
[----:B------:R-:W-:Y:S01]  /*1190*/  UMOV UR12, 0x400 ;  /* 0x00000400000c7882 */ /* 0x000fe20000000000 */
[----:B------:R-:W-:Y:S01]  /*11a0*/  UMOV UR6, URZ ;  /* 0x0000003f00067c82 */ /* 0x000fe20008000000 */
[----:B------:R-:W-:Y:S01]  /*11b0*/  SHF.R.U32.HI R11, RZ, 0x7, R11 ;  /* 0x00000007ff0b7819 */ /* 0x000fe2000001160b */
[----:B------:R-:W-:Y:S01]  /*11c0*/  UMOV UR7, URZ ;  /* 0x0000003f00077c82 */ /* 0x000fe20008000000 */
[----:B------:R-:W-:Y:S02]  /*11d0*/  CS2R R20, SRZ ;  /* 0x0000000000147805 */ /* 0x000fe4000001ff00 */
[----:B------:R-:W-:Y:S02]  /*11e0*/  CS2R R18, SRZ ;  /* 0x0000000000127805 */ /* 0x000fe4000001ff00 */
[----:B------:R-:W-:Y:S01]  /*11f0*/  CS2R R22, SRZ ;  /* 0x0000000000167805 */ /* 0x000fe2000001ff00 */
[----:B01---5:R-:W0:Y:S01]  /*1200*/  LDC R12, c[0x0][0x28c] ;  /* 0x0000a300ff0c7b82 */ /* 0x023e220000000800 */
[----:B------:R-:W1:Y:S01]  /*1210*/  SHFL.IDX PT, R11, R11, RZ, 0x1f ;  /* 0x00001fff0b0b7589 */ /* 0x000e6200000e0000 */
[----:B------:R-:W-:-:S02]  /*1220*/  CS2R R88, SRZ ;  /* 0x0000000000587805 */ /* 0x000fc4000001ff00 */
[----:B------:R-:W-:Y:S02]  /*1230*/  CS2R R90, SRZ ;  /* 0x00000000005a7805 */ /* 0x000fe4000001ff00 */
[----:B------:R-:W-:Y:S02]  /*1240*/  CS2R R92, SRZ ;  /* 0x00000000005c7805 */ /* 0x000fe4000001ff00 */
[----:B------:R-:W-:Y:S02]  /*1250*/  CS2R R94, SRZ ;  /* 0x00000000005e7805 */ /* 0x000fe4000001ff00 */
[----:B------:R-:W-:Y:S02]  /*1260*/  CS2R R96, SRZ ;  /* 0x0000000000607805 */ /* 0x000fe4000001ff00 */
[----:B------:R-:W-:Y:S02]  /*1270*/  CS2R R98, SRZ ;  /* 0x0000000000627805 */ /* 0x000fe4000001ff00 */
        /* <DEDUP_REMOVED lines=16> */
[----:B0-----:R-:W-:Y:S02]  /*1380*/  ISETP.GE.AND P1, PT, R12, 0x1, PT ;  /* 0x000000010c00780c */ /* 0x001fe40003f26270 */
[----:B------:R-:W-:Y:S02]  /*1390*/  CS2R R132, SRZ ;  /* 0x0000000000847805 */ /* 0x000fe4000001ff00 */
[----:B-1----:R-:W-:-:S02]  /*13a0*/  R2UR UR8, R11 ;  /* 0x000000000b0872ca */ /* 0x002fc400000e0000 */
[----:B------:R-:W-:Y:S02]  /*13b0*/  CS2R R134, SRZ ;  /* 0x0000000000867805 */ /* 0x000fe4000001ff00 */
[----:B------:R-:W-:Y:S02]  /*13c0*/  CS2R R136, SRZ ;  /* 0x0000000000887805 */ /* 0x000fe4000001ff00 */
[----:B------:R-:W-:Y:S02]  /*13d0*/  CS2R R138, SRZ ;  /* 0x00000000008a7805 */ /* 0x000fe4000001ff00 */
[----:B------:R-:W-:Y:S02]  /*13e0*/  CS2R R140, SRZ ;  /* 0x00000000008c7805 */ /* 0x000fe4000001ff00 */
[----:B------:R-:W-:Y:S02]  /*13f0*/  CS2R R142, SRZ ;  /* 0x00000000008e7805 */ /* 0x000fe4000001ff00 */
[----:B------:R-:W-:Y:S01]  /*1400*/  CS2R R144, SRZ ;  /* 0x0000000000907805 */ /* 0x000fe2000001ff00 */
[----:B------:R-:W-:Y:S01]  /*1410*/  IMAD.U32 R15, RZ, RZ, UR4 ;  /* 0x00000004ff0f7e24 */ /* 0x000fe2000f8e00ff */
[----:B------:R-:W-:-:S02]  /*1420*/  CS2R R56, SRZ ;  /* 0x0000000000387805 */ /* 0x000fc4000001ff00 */
[----:B------:R-:W-:Y:S02]  /*1430*/  CS2R R58, SRZ ;  /* 0x00000000003a7805 */ /* 0x000fe4000001ff00 */
[----:B------:R-:W-:Y:S02]  /*1440*/  CS2R R60, SRZ ;  /* 0x00000000003c7805 */ /* 0x000fe4000001ff00 */
[----:B------:R-:W-:Y:S02]  /*1450*/  CS2R R62, SRZ ;  /* 0x00000000003e7805 */ /* 0x000fe4000001ff00 */
[----:B------:R-:W-:Y:S01]  /*1460*/  CS2R R64, SRZ ;  /* 0x0000000000407805 */ /* 0x000fe2000001ff00 */
[----:B------:R-:W-:Y:S01]  /*1470*/  ULEA.HI UR10, UR8, UR8, URZ, 0x1 ;  /* 0x00000008080a7291 */ /* 0x000fe2000f8f083f */
[----:B------:R-:W-:Y:S02]  /*1480*/  CS2R R66, SRZ ;  /* 0x0000000000427805 */ /* 0x000fe4000001ff00 */
[----:B------:R-:W-:-:S02]  /*1490*/  CS2R R68, SRZ ;  /* 0x0000000000447805 */ /* 0x000fc4000001ff00 */
[----:B------:R-:W-:Y:S01]  /*14a0*/  CS2R R70, SRZ ;  /* 0x0000000000467805 */ /* 0x000fe2000001ff00 */
[----:B------:R-:W-:Y:S01]  /*14b0*/  ULOP3.LUT UR11, UR10, 0x7fffe, URZ, 0xc0, !UPT ;  /* 0x0007fffe0a0b7892 */ /* 0x000fe2000f8ec03f */
[----:B------:R-:W-:Y:S01]  /*14c0*/  CS2R R72, SRZ ;  /* 0x0000000000487805 */ /* 0x000fe2000001ff00 */
[----:B----4-:R-:W-:Y:S01]  /*14d0*/  ULEA UR10, UR13, UR12, 0x18 ;  /* 0x0000000c0d0a7291 */ /* 0x010fe2000f8ec03f */
[----:B------:R-:W-:Y:S01]  /*14e0*/  CS2R R74, SRZ ;  /* 0x00000000004a7805 */ /* 0x000fe2000001ff00 */
[----:B------:R-:W-:Y:S01]  /*14f0*/  UIADD3 UR11, UR8, -UR11, URZ ;  /* 0x8000000b080b7290 */ /* 0x000fe2000fffe03f */
[----:B------:R-:W-:Y:S01]  /*1500*/  CS2R R76, SRZ ;  /* 0x00000000004c7805 */ /* 0x000fe2000001ff00 */
[----:B------:R-:W-:Y:S01]  /*1510*/  UMOV UR12, UR5 ;  /* 0x00000005000c7c82 */ /* 0x000fe20008000000 */
[----:B------:R-:W-:Y:S01]  /*1520*/  UMOV UR8, URZ ;  /* 0x0000003f00087c82 */ /* 0x000fe20008000000 */
[----:B------:R-:W-:Y:S01]  /*1530*/  ULEA UR11, UR11, UR10, 0xd ;  /* 0x0000000a0b0b7291 */ /* 0x000fe2000f8e683f */
[----:B------:R-:W-:-:S02]  /*1540*/  CS2R R78, SRZ ;  /* 0x00000000004e7805 */ /* 0x000fc4000001ff00 */
[----:B------:R-:W-:Y:S02]  /*1550*/  CS2R R80, SRZ ;  /* 0x0000000000507805 */ /* 0x000fe4000001ff00 */
[----:B------:R-:W-:Y:S01]  /*1560*/  CS2R R82, SRZ ;  /* 0x0000000000527805 */ /* 0x000fe2000001ff00 */
[----:B------:R-:W-:Y:S01]  /*1570*/  UIADD3 UR11, UR11, 0x100, URZ ;  /* 0x000001000b0b7890 */ /* 0x000fe2000fffe03f */
[----:B------:R-:W-:Y:S02]  /*1580*/  CS2R R84, SRZ ;  /* 0x0000000000547805 */ /* 0x000fe4000001ff00 */
[----:B------:R-:W-:Y:S02]  /*1590*/  CS2R R86, SRZ ;  /* 0x0000000000567805 */ /* 0x000fe4000001ff00 */
[----:B------:R-:W-:Y:S01]  /*15a0*/  CS2R R24, SRZ ;  /* 0x0000000000187805 */ /* 0x000fe2000001ff00 */
[----:B------:R-:W-:Y:S01]  /*15b0*/  USHF.R.U32.HI UR11, URZ, 0x4, UR11 ;  /* 0x000000043f0b7899 */ /* 0x000fe2000801160b */
[----:B------:R-:W-:-:S02]  /*15c0*/  CS2R R26, SRZ ;  /* 0x00000000001a7805 */ /* 0x000fc4000001ff00 */
[----:B------:R-:W-:Y:S02]  /*15d0*/  CS2R R28, SRZ ;  /* 0x00000000001c7805 */ /* 0x000fe4000001ff00 */
[----:B------:R-:W-:Y:S01]  /*15e0*/  CS2R R30, SRZ ;  /* 0x00000000001e7805 */ /* 0x000fe2000001ff00 */
[----:B------:R-:W-:Y:S01]  /*15f0*/  ULOP3.LUT UR11, UR11, 0x3fff, URZ, 0xc0, !UPT ;  /* 0x00003fff0b0b7892 */ /* 0x000fe2000f8ec03f */
        /* <DEDUP_REMOVED lines=11> */
[----:B------:R-:W-:Y:S01]  /*16b0*/  CS2R R54, SRZ ;  /* 0x0000000000367805 */ /* 0x000fe2000001ff00 */
[----:B--2---:R-:W-:Y:S06]  /*16c0*/  @!P1 BRA `(.L_x_17) ;  /* 0x00000008009c9947 */ /* 0x004fec0003800000 */
[----:B------:R-:W-:-:S13]  /*16d0*/  ISETP.NE.AND P2, PT, R146, 0x3, PT ;  /* 0x000000039200780c */ /* 0x000fda0003f45270 */
[----:B------:R-:W-:Y:S05]  /*16e0*/  @!P2 BRA `(.L_x_18) ;  /* 0x000000000004a947 */ /* 0x000fea0003800000 */
[----:B------:R-:W-:Y:S01]  /*16f0*/  BPT.TRAP 0x1 ;  /* 0x000000040000795c */ /* 0x000fe20000300000 */
.L_x_18:
[----:B------:R-:W-:Y:S01]  /*1700*/  ULEA UR6, UR5, UR10, 0x3 ;  /* 0x0000000a05067291 */ /* 0x000fe2000f8e183f */
[----:B------:R-:W-:-:S05]  /*1710*/  IMAD.U32 R11, RZ, RZ, UR4 ;  /* 0x00000004ff0b7e24 */ /* 0x000fca000f8e00ff */
[----:B------:R-:W-:-:S04]  /*1720*/  SHF.L.U32 R11, R11, 0x1f, RZ ;  /* 0x0000001f0b0b7819 */ /* 0x000fc800000006ff */
[----:B------:R0:W1:Y:S01]  /*1730*/  SYNCS.PHASECHK.TRANS64.TRYWAIT P1, [UR6], R11 ;  /* 0x0000000bff0075a7 */ /* 0x0000620008020146 */
[----:B------:R-:W-:Y:S05]  /*1740*/  @!P2 BRA `(.L_x_19) ;  /* 0x000000000004a947 */ /* 0x000fea0003800000 */
[----:B------:R-:W-:Y:S01]  /*1750*/  BPT.TRAP 0x1 ;  /* 0x000000040000795c */ /* 0x000fe20000300000 */
.L_x_19:
[----:B-1----:R-:W-:Y:S05]  /*1760*/  @P1 BRA `(.L_x_20) ;  /* 0x0000000000081947 */ /* 0x002fea0003800000 */
[----:B------:R-:W1:Y:S02]  /*1770*/  SYNCS.PHASECHK.TRANS64.TRYWAIT P1, [UR6], R11 ;  /* 0x0000000bff0075a7 */ /* 0x000e640008020146 */
[----:B-1----:R-:W-:Y:S05]  /*1780*/  @!P1 BRA `(.L_x_21) ;  /* 0x0000008000489947 */ /* 0x002fea0003800000 */
.L_x_20:
[----:B------:R-:W-:Y:S01]  /*1790*/  UIADD3 UR6, UR10, 0x28100, URZ ;  /* 0x000281000a067890 */ /* 0x000fe2000fffe03f */
[----:B------:R-:W-:Y:S01]  /*17a0*/  WARPGROUP.ARRIVE ;  /* 0x00000000000079c5 */ /* 0x000fe20000000000 */
[----:B------:R-:W-:Y:S01]  /*17b0*/  ULOP3.LUT UR8, UR11, 0x10000, URZ, 0xfc, !UPT ;  /* 0x000100000b087892 */ /* 0x000fe2000f8efc3f */
[----:B------:R-:W-:Y:S01]  /*17c0*/  CS2R R20, SRZ ;  /* 0x0000000000147805 */ /* 0x000fe2000001ff00 */
[----:B------:R-:W-:Y:S01]  /*17d0*/  USHF.R.U32.HI UR6, URZ, 0x4, UR6 ;  /* 0x000000043f067899 */ /* 0x000fe20008011606 */
[----:B------:R-:W-:Y:S01]  /*17e0*/  CS2R R18, SRZ ;  /* 0x0000000000127805 */ /* 0x000fe2000001ff00 */
[----:B------:R-:W-:Y:S01]  /*17f0*/  ULEA UR8, UR5, UR8, 0xb ;  /* 0x0000000805087291 */ /* 0x000fe2000f8e583f */
[----:B------:R-:W-:Y:S01]  /*1800*/  CS2R R22, SRZ ;  /* 0x0000000000167805 */ /* 0x000fe2000001ff00 */
[----:B------:R-:W-:Y:S01]  /*1810*/  ULOP3.LUT UR6, UR6, 0x3fff, URZ, 0xc0, !UPT ;  /* 0x00003fff06067892 */ /* 0x000fe2000f8ec03f */
[----:B------:R-:W-:Y:S01]  /*1820*/  CS2R R88, SRZ ;  /* 0x0000000000587805 */ /* 0x000fe2000001ff00 */
[----:B------:R-:W-:Y:S01]  /*1830*/  UMOV UR13, 0x40000040 ;  /* 0x40000040000d7882 */ /* 0x000fe20000000000 */
[----:B------:R-:W-:Y:S01]  /*1840*/  UMOV UR15, 0x40000040 ;  /* 0x40000040000f7882 */ /* 0x000fe20000000000 */
[----:B------:R-:W-:Y:S01]  /*1850*/  ULOP3.LUT UR6, UR6, 0x10000, URZ, 0xfc, !UPT ;  /* 0x0001000006067892 */ /* 0x000fe2000f8efc3f */
[----:B------:R-:W-:Y:S01]  /*1860*/  CS2R R90, SRZ ;  /* 0x00000000005a7805 */ /* 0x000fe2000001ff00 */
[----:B------:R-:W-:Y:S01]  /*1870*/  UMOV UR12, UR8 ;  /* 0x00000008000c7c82 */ /* 0x000fe20008000000 */
[----:B------:R-:W-:Y:S01]  /*1880*/  CS2R R92, SRZ ;  /* 0x00000000005c7805 */ /* 0x000fe2000001ff00 */
[----:B------:R-:W-:Y:S01]  /*1890*/  ULEA UR7, UR5, UR6, 0x9 ;  /* 0x0000000605077291 */ /* 0x000fe2000f8e483f */
[----:B------:R-:W-:Y:S01]  /*18a0*/  CS2R R94, SRZ ;  /* 0x00000000005e7805 */ /* 0x000fe2000001ff00 */
[----:B------:R-:W-:Y:S01]  /*18b0*/  UIADD3 UR6, UR8, 0x400, URZ ;  /* 0x0000040008067890 */ /* 0x000fe2000fffe03f */
[----:B------:R-:W-:-:S02]  /*18c0*/  CS2R R96, SRZ ;  /* 0x0000000000607805 */ /* 0x000fc4000001ff00 */
[----:B------:R-:W-:Y:S02]  /*18d0*/  CS2R R98, SRZ ;  /* 0x0000000000627805 */ /* 0x000fe4000001ff00 */
[----:B------:R-:W-:Y:S02]  /*18e0*/  CS2R R100, SRZ ;  /* 0x0000000000647805 */ /* 0x000fe4000001ff00 */
[----:B------:R-:W-:Y:S01]  /*18f0*/  CS2R R102, SRZ ;  /* 0x0000000000667805 */ /* 0x000fe2000001ff00 */
[----:B------:R-:W-:Y:S01]  /*1900*/  UMOV UR14, UR7 ;  /* 0x00000007000e7c82 */ /* 0x000fe20008000000 */
[----:B------:R-:W-:Y:S01]  /*1910*/  CS2R R104, SRZ ;  /* 0x0000000000687805 */ /* 0x000fe2000001ff00 */
[----:B------:R-:W-:Y:S01]  /*1920*/  QGMMA.64x64x32.F32.E4M3.E4M3 R56, gdesc[UR12], RZ, !UPT ;  /* 0x00e000000c3879f3 */ /* 0x000fe2000c7008ff */
[----:B------:R-:W-:Y:S01]  /*1930*/  UMOV UR12, UR6 ;  /* 0x00000006000c7c82 */ /* 0x000fe20008000000 */
[----:B------:R-:W-:Y:S01]  /*1940*/  UMOV UR13, 0x40000040 ;  /* 0x40000040000d7882 */ /* 0x000fe20000000000 */
[----:B------:R-:W-:Y:S01]  /*1950*/  UIADD3 UR6, UR8, 0x402, URZ ;  /* 0x0000040208067890 */ /* 0x000fe2000fffe03f */
[----:B------:R-:W-:Y:S01]  /*1960*/  QGMMA.64x64x32.F32.E4M3.E4M3 R24, gdesc[UR12], RZ, !UPT ;  /* 0x00e000000c1879f3 */ /* 0x000fe2000c7008ff */
[----:B------:R-:W-:Y:S01]  /*1970*/  UIADD3 UR12, UR8, 0x2, URZ ;  /* 0x00000002080c7890 */ /* 0x000fe2000fffe03f */
[----:B------:R-:W-:Y:S01]  /*1980*/  CS2R R106, SRZ ;  /* 0x00000000006a7805 */ /* 0x000fe2000001ff00 */
[----:B------:R-:W-:Y:S01]  /*1990*/  UIADD3 UR14, UR7, 0x2, URZ ;  /* 0x00000002070e7890 */ /* 0x000fe2000fffe03f */
[----:B------:R-:W-:Y:S01]  /*19a0*/  CS2R R108, SRZ ;  /* 0x00000000006c7805 */ /* 0x000fe2000001ff00 */
[----:B------:R-:W-:Y:S01]  /*19b0*/  UMOV UR13, 0x40000040 ;  /* 0x40000040000d7882 */ /* 0x000fe20000000000 */
[----:B------:R-:W-:Y:S01]  /*19c0*/  UMOV UR15, 0x40000040 ;  /* 0x40000040000f7882 */ /* 0x000fe20000000000 */
        /* <DEDUP_REMOVED lines=17> */
[----:B------:R-:W-:Y:S01]  /*1ae0*/  CS2R R144, SRZ ;  /* 0x0000000000907805 */ /* 0x000fe2000001ff00 */
[----:B------:R-:W-:Y:S01]  /*1af0*/  QGMMA.64x64x32.F32.E4M3.E4M3 R56, gdesc[UR12], R56 ;  /* 0x00e000000c3879f3 */ /* 0x000fe20008700838 */
[----:B------:R-:W-:Y:S01]  /*1b00*/  UMOV UR12, UR6 ;  /* 0x00000006000c7c82 */ /* 0x000fe20008000000 */
[----:B------:R-:W-:Y:S01]  /*1b10*/  UMOV UR13, 0x40000040 ;  /* 0x40000040000d7882 */ /* 0x000fe20000000000 */
[----:B------:R-:W-:Y:S01]  /*1b20*/  UIADD3 UR6, UR8, 0x404, URZ ;  /* 0x0000040408067890 */ /* 0x000fe2000fffe03f */
[----:B------:R-:W-:Y:S01]  /*1b30*/  QGMMA.64x64x32.F32.E4M3.E4M3 R24, gdesc[UR12], R24 ;  /* 0x00e000000c1879f3 */ /* 0x000fe20008700818 */
[----:B------:R-:W-:-:S02]  /*1b40*/  UIADD3 UR12, UR8, 0x4, URZ ;  /* 0x00000004080c7890 */ /* 0x000fc4000fffe03f */
[----:B------:R-:W-:Y:S01]  /*1b50*/  UIADD3 UR14, UR7, 0x4, URZ ;  /* 0x00000004070e7890 */ /* 0x000fe2000fffe03f */
[----:B------:R-:W-:Y:S01]  /*1b60*/  UMOV UR13, 0x40000040 ;  /* 0x40000040000d7882 */ /* 0x000fe20000000000 */
[----:B------:R-:W-:-:S07]  /*1b70*/  UMOV UR15, 0x40000040 ;  /* 0x40000040000f7882 */ /* 0x000fce0000000000 */
[----:B------:R-:W-:Y:S01]  /*1b80*/  QGMMA.64x64x32.F32.E4M3.E4M3 R56, gdesc[UR12], R56 ;  /* 0x00e000000c3879f3 */ /* 0x000fe20008700838 */
[----:B------:R-:W-:Y:S01]  /*1b90*/  UMOV UR12, UR6 ;  /* 0x00000006000c7c82 */ /* 0x000fe20008000000 */
[----:B------:R-:W-:Y:S01]  /*1ba0*/  UMOV UR13, 0x40000040 ;  /* 0x40000040000d7882 */ /* 0x000fe20000000000 */
[----:B------:R-:W-:Y:S01]  /*1bb0*/  UMOV UR6, 0x4 ;  /* 0x0000000400067882 */ /* 0x000fe20000000000 */
[----:B------:R-:W-:Y:S01]  /*1bc0*/  QGMMA.64x64x32.F32.E4M3.E4M3 R24, gdesc[UR12], R24 ;  /* 0x00e000000c1879f3 */ /* 0x000fe20008700818 */
[----:B------:R-:W-:Y:S02]  /*1bd0*/  UIADD3 UR14, UR7, 0x6, URZ ;  /* 0x00000006070e7890 */ /* 0x000fe4000fffe03f */
[----:B------:R-:W-:Y:S01]  /*1be0*/  UIADD3 UR12, UR8, 0x6, URZ ;  /* 0x00000006080c7890 */ /* 0x000fe2000fffe03f */
[----:B------:R-:W-:Y:S01]  /*1bf0*/  ULDC UR7, c[0x0][0x50c] ;  /* 0x0001430000077ab9 */ /* 0x000fe20000000800 */
[----:B------:R-:W-:Y:S02]  /*1c00*/  UIADD3 UR8, UR8, 0x406, URZ ;  /* 0x0000040608087890 */ /* 0x000fe4000fffe03f */
[----:B------:R-:W-:Y:S01]  /*1c10*/  UISETP.NE.AND UP0, UPT, UR7, 0x4, UPT ;  /* 0x000000040700788c */ /* 0x000fe2000bf05270 */
[----:B------:R-:W-:Y:S01]  /*1c20*/  UMOV UR13, 0x40000040 ;  /* 0x40000040000d7882 */ /* 0x000fe20000000000 */
[----:B------:R-:W-:-:S02]  /*1c30*/  UMOV UR15, 0x40000040 ;  /* 0x40000040000f7882 */ /* 0x000fc40000000000 */
[----:B------:R-:W-:-:S06]  /*1c40*/  USEL UR7, URZ, 0x1, UP0 ;  /* 0x000000013f077887 */ /* 0x000fcc0008000000 */
[----:B------:R-:W-:Y:S01]  /*1c50*/  ISETP.NE.AND P1, PT, RZ, UR7, PT ;  /* 0x00000007ff007c0c */ /* 0x000fe2000bf25270 */
[----:B------:R-:W-:Y:S01]  /*1c60*/  QGMMA.64x64x32.F32.E4M3.E4M3 R56, gdesc[UR12], R56 ;  /* 0x00e000000c3879f3 */ /* 0x000fe20008700838 */
[----:B------:R-:W-:Y:S01]  /*1c70*/  UMOV UR12, UR8 ;  /* 0x00000008000c7c82 */ /* 0x000fe20008000000 */
[----:B------:R-:W-:Y:S02]  /*1c80*/  UMOV UR13, 0x40000040 ;  /* 0x40000040000d7882 */ /* 0x000fe40000000000 */
[----:B------:R-:W-:Y:S08]  /*1c90*/  QGMMA.64x64x32.F32.E4M3.E4M3 R24, gdesc[UR12], R24, gsb0 ;  /* 0x00e000000c1879f3 */ /* 0x000ff00008000818 */
[----:B------:R-:W-:Y:S05]  /*1ca0*/  @!P1 BRA `(.L_x_22) ;  /* 0x0000000400089947 */ /* 0x000fea0003800000 */
[----:B------:R-:W-:Y:S02]  /*1cb0*/  WARPGROUP.DEPBAR.LE gsb0, 0x0 ;  /* 0x00008000000079c5 */ /* 0x000fe40000010000 */
[----:B------:R-:W-:-:S01]  /*1cc0*/  FADD R145, RZ, R56 ;  /* 0x00000038ff917221 */ /* 0x000fc20000000000 */
[----:B------:R-:W-:Y:S01]  /*1cd0*/  FADD R144, RZ, R57 ;  /* 0x00000039ff907221 */ /* 0x000fe20000000000 */
        /* <DEDUP_REMOVED lines=62> */
[----:B------:R-:W-:-:S06]  /*20c0*/  UMOV UR6, URZ ;  /* 0x0000003f00067c82 */ /* 0x000fcc0008000000 */
.L_x_22:
[----:B------:R-:W-:-:S04]  /*20d0*/  UIADD3 UR12, UR5, 0x1, URZ ;  /* 0x00000001050c7890 */ /* 0x000fc8000fffe03f */
[----:B------:R-:W-:-:S04]  /*20e0*/  UISETP.NE.AND UP0, UPT, UR12, 0x5, UPT ;  /* 0x000000050c00788c */ /* 0x000fc8000bf05270 */
[----:B------:R-:W-:Y:S02]  /*20f0*/  USEL UR8, URZ, 0x1, UP0 ;  /* 0x000000013f087887 */ /* 0x000fe40008000000 */
[----:B------:R-:W-:Y:S02]  /*2100*/  USEL UR12, UR12, URZ, UP0 ;  /* 0x0000003f0c0c7287 */ /* 0x000fe40008000000 */
[----:B------:R-:W-:-:S06]  /*2110*/  ULOP3.LUT UR8, UR4, UR8, URZ, 0x3c, !UPT ;  /* 0x0000000804087292 */ /* 0x000fcc000f8e3c3f */
[----:B------:R-:W-:Y:S01]  /*2120*/  IMAD.U32 R15, RZ, RZ, UR8 ;  /* 0x00000008ff0f7e24 */ /* 0x000fe2000f8e00ff */
[----:B------:R-:W-:-:S06]  /*2130*/  UMOV UR8, 0x1 ;  /* 0x0000000100087882 */ /* 0x000fcc0000000000 */
.L_x_17:
[----:B------:R-:W-:-:S04]  /*2140*/  UISETP.LT.AND UP0, UPT, UR9, 0x1, UPT ;  /* 0x000000010900788c */ /* 0x000fc8000bf01270 */
[----:B------:R-:W-:-:S04]  /*2150*/  USEL UR13, UR9, 0x1, UP0 ;  /* 0x00000001090d7887 */ /* 0x000fc80008000000 */
[----:B------:R-:W-:-:S04]  /*2160*/  UIADD3 UR13, UR9, -UR13, URZ ;  /* 0x8000000d090d7290 */ /* 0x000fc8000fffe03f */
[----:B------:R-:W-:-:S06]  /*2170*/  UISETP.GE.AND UP0, UPT, UR13, 0x1, UPT ;  /* 0x000000010d00788c */ /* 0x000fcc000bf06270 */
[----:B------:R-:W-:-:S13]  /*2180*/  PLOP3.LUT P1, PT, PT, PT, UP0, 0x80, 0x0 ;  /* 0x000000000000781c */ /* 0x000fda0003f2f008 */
[----:B------:R-:W-:Y:S05]  /*2190*/  @!P1 BRA `(.L_x_23) ;  /* 0x0000000800749947 */ /* 0x000fea0003800000 */
[----:B01----:R-:W-:Y:S01]  /*21a0*/  IMAD.U32 R11, RZ, RZ, UR13 ;  /* 0x0000000dff0b7e24 */ /* 0x003fe2000f8e00ff */
[----:B------:R-:W-:Y:S01]  /*21b0*/  ULDC UR14, c[0x0][0x50c] ;  /* 0x00014300000e7ab9 */ /* 0x000fe20000000800 */
[----:B------:R-:W-:-:S07]  /*21c0*/  IMAD.U32 R12, RZ, RZ, UR5 ;  /* 0x00000005ff0c7e24 */ /* 0x000fce000f8e00ff */
.L_x_31:
[----:B------:R-:W-:-:S13]  /*21d0*/  ISETP.NE.AND P2, PT, R146, 0x3, PT ;  /* 0x000000039200780c */ /* 0x000fda0003f45270 */
[----:B0-----:R-:W-:Y:S05]  /*21e0*/  @!P2 BRA `(.L_x_24) ;  /* 0x000000000004a947 */ /* 0x001fea0003800000 */
[----:B------:R-:W-:Y:S01]  /*21f0*/  BPT.TRAP 0x1 ;  /* 0x000000040000795c */ /* 0x000fe20000300000 */
.L_x_24:
[----:B------:R-:W0:Y:S01]  /*2200*/  S2UR UR13, SR_CgaCtaId ;  /* 0x00000000000d79c3 */ /* 0x000e220000008800 */
[----:B------:R-:W-:Y:S01]  /*2210*/  UMOV UR10, 0x400 ;  /* 0x00000400000a7882 */ /* 0x000fe20000000000 */
[----:B------:R-:W-:Y:S01]  /*2220*/  SHF.L.U32 R13, R15, 0x1f, RZ ;  /* 0x0000001f0f0d7819 */ /* 0x000fe200000006ff */
[----:B0-----:R-:W-:-:S04]  /*2230*/  ULEA UR10, UR13, UR10, 0x18 ;  /* 0x0000000a0d0a7291 */ /* 0x001fc8000f8ec03f */
[----:B------:R-:W-:-:S09]  /*2240*/  ULEA UR13, UR12, UR10, 0x3 ;  /* 0x0000000a0c0d7291 */ /* 0x000fd2000f8e183f */
[----:B------:R0:W1:Y:S01]  /*2250*/  SYNCS.PHASECHK.TRANS64.TRYWAIT P1, [UR13], R13 ;  /* 0x0000000dff0075a7 */ /* 0x000062000802014d */
[----:B------:R-:W-:Y:S05]  /*2260*/  @!P2 BRA `(.L_x_25) ;  /* 0x000000000004a947 */ /* 0x000fea0003800000 */
[----:B------:R-:W-:Y:S01]  /*2270*/  BPT.TRAP 0x1 ;  /* 0x000000040000795c */ /* 0x000fe20000300000 */
.L_x_25:
[----:B-1----:R-:W-:Y:S05]  /*2280*/  @P1 BRA `(.L_x_26) ;  /* 0x0000000000081947 */ /* 0x002fea0003800000 */
[----:B------:R-:W1:Y:S02]  /*2290*/  SYNCS.PHASECHK.TRANS64.TRYWAIT P1, [UR13], R13 ;  /* 0x0000000dff0075a7 */ /* 0x000e64000802014d */
[----:B-1----:R-:W-:Y:S05]  /*22a0*/  @!P1 BRA `(.L_x_27) ;  /* 0x0000007400989947 */ /* 0x002fea0003800000 */
.L_x_26:
[----:B------:R-:W-:Y:S01]  /*22b0*/  UIADD3 UR13, UR10, 0x28100, URZ ;  /* 0x000281000a0d7890 */ /* 0x000fe2000fffe03f */
[----:B------:R-:W-:Y:S01]  /*22c0*/  WARPGROUP.ARRIVE ;  /* 0x00000000000079c5 */ /* 0x000fe20000000000 */
[----:B------:R-:W-:Y:S02]  /*22d0*/  UISETP.NE.AND UP0, UPT, UR7, URZ, UPT ;  /* 0x0000003f0700728c */ /* 0x000fe4000bf05270 */
[----:B------:R-:W-:Y:S02]  /*22e0*/  USHF.R.U32.HI UR13, URZ, 0x4, UR13 ;  /* 0x000000043f0d7899 */ /* 0x000fe4000801160d */
[----:B------:R-:W-:Y:S02]  /*22f0*/  USEL UR8, UR8, URZ, !UP0 ;  /* 0x0000003f08087287 */ /* 0x000fe4000c000000 */
[----:B------:R-:W-:Y:S02]  /*2300*/  ULOP3.LUT UR13, UR13, 0x3fff, URZ, 0xc0, !UPT ;  /* 0x00003fff0d0d7892 */ /* 0x000fe4000f8ec03f */
[----:B------:R-:W-:-:S02]  /*2310*/  ULOP3.LUT UR7, UR11, 0x10000, URZ, 0xfc, !UPT ;  /* 0x000100000b077892 */ /* 0x000fc4000f8efc3f */
[----:B------:R-:W-:Y:S02]  /*2320*/  ULOP3.LUT UR13, UR13, 0x10000, URZ, 0xfc, !UPT ;  /* 0x000100000d0d7892 */ /* 0x000fe4000f8efc3f */
[----:B------:R-:W-:Y:S02]  /*2330*/  UISETP.NE.U32.AND UP0, UPT, UR8, URZ, UPT ;  /* 0x0000003f0800728c */ /* 0x000fe4000bf05070 */
[----:B------:R-:W-:Y:S02]  /*2340*/  ULEA UR8, UR12, UR7, 0xb ;  /* 0x000000070c087291 */ /* 0x000fe4000f8e583f */
[----:B------:R-:W-:Y:S02]  /*2350*/  ULEA UR7, UR12, UR13, 0x9 ;  /* 0x0000000d0c077291 */ /* 0x000fe4000f8e483f */
[----:B------:R-:W-:Y:S01]  /*2360*/  UIADD3 UR13, UR8, 0x400, URZ ;  /* 0x00000400080d7890 */ /* 0x000fe2000fffe03f */
[----:B------:R-:W-:Y:S02]  /*2370*/  UMOV UR17, 0x40000040 ;  /* 0x4000004000117882 */ /* 0x000fe40000000000 */
[----:B------:R-:W-:Y:S01]  /*2380*/  UMOV UR16, UR8 ;  /* 0x0000000800107c82 */ /* 0x000fe20008000000 */
[----:B------:R-:W-:Y:S01]  /*2390*/  UMOV UR19, 0x40000040 ;  /* 0x4000004000137882 */ /* 0x000fe20000000000 */
[----:B------:R-:W-:Y:S01]  /*23a0*/  UMOV UR18, UR7 ;  /* 0x0000000700127c82 */ /* 0x000fe20008000000 */
[----:B------:R-:W-:Y:S01]  /*23b0*/  UIADD3 UR6, UR6, 0x4, URZ ;  /* 0x0000000406067890 */ /* 0x000fe2000fffe03f */
[----:B------:R-:W-:Y:S01]  /*23c0*/  QGMMA.64x64x32.F32.E4M3.E4M3 R56, gdesc[UR16], R56, UP0 ;  /* 0x00e00000103879f3 */ /* 0x000fe2000bf00838 */
[----:B------:R-:W-:Y:S01]  /*23d0*/  UMOV UR16, UR13 ;  /* 0x0000000d00107c82 */ /* 0x000fe20008000000 */
[----:B------:R-:W-:Y:S01]  /*23e0*/  UMOV UR17, 0x40000040 ;  /* 0x4000004000117882 */ /* 0x000fe20000000000 */
[----:B------:R-:W-:Y:S01]  /*23f0*/  UIADD3 UR13, UR8, 0x402, URZ ;  /* 0x00000402080d7890 */ /* 0x000fe2000fffe03f */
[----:B------:R-:W-:Y:S01]  /*2400*/  QGMMA.64x64x32.F32.E4M3.E4M3 R24, gdesc[UR16], R24, UP0 ;  /* 0x00e00000101879f3 */ /* 0x000fe2000bf00818 */
[----:B------:R-:W-:-:S02]  /*2410*/  UIADD3 UR16, UR8, 0x2, URZ ;  /* 0x0000000208107890 */ /* 0x000fc4000fffe03f */
[----:B------:R-:W-:Y:S01]  /*2420*/  UIADD3 UR18, UR7, 0x2, URZ ;  /* 0x0000000207127890 */ /* 0x000fe2000fffe03f */
[----:B------:R-:W-:Y:S01]  /*2430*/  UMOV UR17, 0x40000040 ;  /* 0x4000004000117882 */ /* 0x000fe20000000000 */
[----:B------:R-:W-:Y:S01]  /*2440*/  UMOV UR19, 0x40000040 ;  /* 0x4000004000137882 */ /* 0x000fe20000000000 */
[----:B------:R-:W-:-:S06]  /*2450*/  UISETP.NE.AND UP0, UPT, UR6, UR14, UPT ;  /* 0x0000000e0600728c */ /* 0x000fcc000bf05270 */
[----:B------:R-:W-:Y:S01]  /*2460*/  QGMMA.64x64x32.F32.E4M3.E4M3 R56, gdesc[UR16], R56 ;  /* 0x00e00000103879f3 */ /* 0x000fe20008700838 */
[----:B------:R-:W-:Y:S01]  /*2470*/  UMOV UR16, UR13 ;  /* 0x0000000d00107c82 */ /* 0x000fe20008000000 */
[----:B------:R-:W-:Y:S01]  /*2480*/  UMOV UR17, 0x40000040 ;  /* 0x4000004000117882 */ /* 0x000fe20000000000 */
[----:B------:R-:W-:Y:S01]  /*2490*/  UIADD3 UR13, UR8, 0x404, URZ ;  /* 0x00000404080d7890 */ /* 0x000fe2000fffe03f */
[----:B------:R-:W-:Y:S01]  /*24a0*/  QGMMA.64x64x32.F32.E4M3.E4M3 R24, gdesc[UR16], R24 ;  /* 0x00e00000101879f3 */ /* 0x000fe20008700818 */
[----:B------:R-:W-:Y:S02]  /*24b0*/  UIADD3 UR16, UR8, 0x4, URZ ;  /* 0x0000000408107890 */ /* 0x000fe4000fffe03f */
[----:B------:R-:W-:Y:S01]  /*24c0*/  UIADD3 UR18, UR7, 0x4, URZ ;  /* 0x0000000407127890 */ /* 0x000fe2000fffe03f */
[----:B------:R-:W-:Y:S01]  /*24d0*/  UMOV UR17, 0x40000040 ;  /* 0x4000004000117882 */ /* 0x000fe20000000000 */
[----:B------:R-:W-:-:S07]  /*24e0*/  UMOV UR19, 0x40000040 ;  /* 0x4000004000137882 */ /* 0x000fce0000000000 */
[----:B------:R-:W-:Y:S01]  /*24f0*/  QGMMA.64x64x32.F32.E4M3.E4M3 R56, gdesc[UR16], R56 ;  /* 0x00e00000103879f3 */ /* 0x000fe20008700838 */
[----:B------:R-:W-:Y:S01]  /*2500*/  UMOV UR16, UR13 ;  /* 0x0000000d00107c82 */ /* 0x000fe20008000000 */
[----:B------:R-:W-:Y:S02]  /*2510*/  UMOV UR17, 0x40000040 ;  /* 0x4000004000117882 */ /* 0x000fe40000000000 */
[----:B------:R-:W-:Y:S01]  /*2520*/  QGMMA.64x64x32.F32.E4M3.E4M3 R24, gdesc[UR16], R24 ;  /* 0x00e00000101879f3 */ /* 0x000fe20008700818 */
[----:B------:R-:W-:Y:S02]  /*2530*/  UIADD3 UR16, UR8, 0x6, URZ ;  /* 0x0000000608107890 */ /* 0x000fe4000fffe03f */
[----:B------:R-:W-:Y:S02]  /*2540*/  UIADD3 UR18, UR7, 0x6, URZ ;  /* 0x0000000607127890 */ /* 0x000fe4000fffe03f */
[----:B------:R-:W-:Y:S01]  /*2550*/  UIADD3 UR8, UR8, 0x406, URZ ;  /* 0x0000040608087890 */ /* 0x000fe2000fffe03f */
[----:B------:R-:W-:Y:S01]  /*2560*/  UMOV UR17, 0x40000040 ;  /* 0x4000004000117882 */ /* 0x000fe20000000000 */
[----:B------:R-:W-:Y:S01]  /*2570*/  UMOV UR19, 0x40000040 ;  /* 0x4000004000137882 */ /* 0x000fe20000000000 */
[----:B------:R-:W-:-:S06]  /*2580*/  USEL UR7, URZ, 0x1, UP0 ;  /* 0x000000013f077887 */ /* 0x000fcc0008000000 */
[----:B------:R-:W-:Y:S01]  /*2590*/  ISETP.NE.AND P1, PT, RZ, UR7, PT ;  /* 0x00000007ff007c0c */ /* 0x000fe2000bf25270 */
[----:B------:R-:W-:Y:S01]  /*25a0*/  QGMMA.64x64x32.F32.E4M3.E4M3 R56, gdesc[UR16], R56 ;  /* 0x00e00000103879f3 */ /* 0x000fe20008700838 */
[----:B------:R-:W-:Y:S01]  /*25b0*/  UMOV UR16, UR8 ;  /* 0x0000000800107c82 */ /* 0x000fe20008000000 */
[----:B------:R-:W-:Y:S02]  /*25c0*/  UMOV UR17, 0x40000040 ;  /* 0x4000004000117882 */ /* 0x000fe40000000000 */
[----:B------:R-:W-:Y:S03]  /*25d0*/  QGMMA.64x64x32.F32.E4M3.E4M3 R24, gdesc[UR16], R24, gsb0 ;  /* 0x00e00000101879f3 */ /* 0x000fe60008000818 */
[----:B------:R-:W-:-:S05]  /*25e0*/  WARPGROUP.DEPBAR.LE gsb0, 0x1 ;  /* 0x00008000000079c5 */ /* 0x000fca0000010100 */
[----:B------:R-:W-:Y:S05]  /*25f0*/  @!P1 BRA `(.L_x_28) ;  /* 0x0000000400089947 */ /* 0x000fea0003800000 */
[----:B------:R-:W-:Y:S02]  /*2600*/  WARPGROUP.DEPBAR.LE gsb0, 0x0 ;  /* 0x00008000000079c5 */ /* 0x000fe40000010000 */
[----:B------:R-:W-:-:S01]  /*2610*/  FADD R145, R56, R145 ;  /* 0x0000009138917221 */ /* 0x000fc20000000000 */
[----:B------:R-:W-:Y:S01]  /*2620*/  FADD R144, R57, R144 ;  /* 0x0000009039907221 */ /* 0x000fe20000000000 */
        /* <DEDUP_REMOVED lines=62> */
[----:B------:R-:W-:-:S06]  /*2a10*/  UMOV UR6, URZ ;  /* 0x0000003f00067c82 */ /* 0x000fcc0008000000 */
.L_x_28:
[----:B------:R-:W-:Y:S05]  /*2a20*/  @!P2 BRA `(.L_x_29) ;  /* 0x000000000004a947 */ /* 0x000fea0003800000 */
[----:B------:R-:W-:Y:S01]  /*2a30*/  BPT.TRAP 0x1 ;  /* 0x000000040000795c */ /* 0x000fe20000300000 */
.L_x_29:
[----:B01----:R-:W-:Y:S02]  /*2a40*/  @P0 LEA R13, R12, UR10, 0x3 ;  /* 0x0000000a0c0d0c11 */ /* 0x003fe4000f8e18ff */
[----:B------:R-:W-:-:S03]  /*2a50*/  ISETP.GT.U32.AND P1, PT, R4, 0x1, PT ;  /* 0x000000010400780c */ /* 0x000fc60003f24070 */
[----:B------:R-:W-:-:S05]  /*2a60*/  @P0 VIADD R14, R13, 0x28 ;  /* 0x000000280d0e0836 */ /* 0x000fca0000000000 */
[----:B------:R-:W-:-:S04]  /*2a70*/  @P0 PRMT R14, R5, 0x654, R14 ;  /* 0x00000654050e0816 */ /* 0x000fc8000000000e */
[----:B------:R0:W-:Y:S01]  /*2a80*/  @P0 SYNCS.ARRIVE.TRANS64.RED.A1T0 RZ, [R14+URZ], RZ ;  /* 0x000000ff0eff09a7 */ /* 0x0001e2000810043f */
[----:B------:R-:W-:Y:S05]  /*2a90*/  @P1 BRA `(.L_x_30) ;  /* 0x0000000000041947 */ /* 0x000fea0003800000 */
[----:B------:R-:W-:Y:S01]  /*2aa0*/  BPT.TRAP 0x1 ;  /* 0x000000040000795c */ /* 0x000fe20000300000 */
.L_x_30:
[----:B------:R-:W-:Y:S01]  /*2ab0*/  UIADD3 UR12, UR12, 0x1, URZ ;  /* 0x000000010c0c7890 */ /* 0x000fe2000fffe03f */
[C---:B------:R-:W-:Y:S01]  /*2ac0*/  ISETP.GT.AND P2, PT, R11.reuse, 0x1, PT ;  /* 0x000000010b00780c */ /* 0x040fe20003f44270 */
[----:B------:R-:W-:Y:S02]  /*2ad0*/  VIADD R12, R12, 0x1 ;  /* 0x000000010c0c7836 */ /* 0x000fe40000000000 */
[----:B------:R-:W-:Y:S01]  /*2ae0*/  UISETP.NE.AND UP0, UPT, UR12, 0x5, UPT ;  /* 0x000000050c00788c */ /* 0x000fe2000bf05270 */
[----:B------:R-:W-:Y:S02]  /*2af0*/  VIADD R11, R11, 0xffffffff ;  /* 0xffffffff0b0b7836 */ /* 0x000fe40000000000 */
[C---:B------:R-:W-:Y:S01]  /*2b00*/  ISETP.NE.AND P1, PT, R12.reuse, 0x5, PT ;  /* 0x000000050c00780c */ /* 0x040fe20003f25270 */
[----:B------:R-:W-:Y:S02]  /*2b10*/  USEL UR8, URZ, 0x1, UP0 ;  /* 0x000000013f087887 */ /* 0x000fe40008000000 */
[----:B------:R-:W-:Y:S01]  /*2b20*/  USEL UR12, UR12, URZ, UP0 ;  /* 0x0000003f0c0c7287 */ /* 0x000fe20008000000 */
[----:B------:R-:W-:-:S03]  /*2b30*/  SEL R12, R12, RZ, P1 ;  /* 0x000000ff0c0c7207 */ /* 0x000fc60000800000 */
[----:B------:R-:W-:Y:S01]  /*2b40*/  LOP3.LUT R15, R15, UR8, RZ, 0x3c, !PT ;  /* 0x000000080f0f7c12 */ /* 0x000fe2000f8e3cff */
[----:B------:R-:W-:Y:S01]  /*2b50*/  UMOV UR8, 0x1 ;  /* 0x0000000100087882 */ /* 0x000fe20000000000 */
[----:B------:R-:W-:Y:S06]  /*2b60*/  @P2 BRA `(.L_x_31) ;  /* 0xfffffff400982947 */ /* 0x000fec000383ffff */
.L_x_23:
[----:B------:R-:W-:Y:S01]  /*2b70*/  UISETP.NE.AND UP0, UPT, UR6, URZ, UPT ;  /* 0x0000003f0600728c */ /* 0x000fe2000bf05270 */
[----:B01----:R-:W0:Y:S03]  /*2b80*/  LDC R11, c[0x0][0x28c] ;  /* 0x0000a300ff0b7b82 */ /* 0x003e260000000800 */
[----:B------:R-:W-:-:S06]  /*2b90*/  USEL UR6, URZ, 0x1, !UP0 ;  /* 0x000000013f067887 */ /* 0x000fcc000c000000 */
[----:B------:R-:W-:Y:S02]  /*2ba0*/  ISETP.NE.AND P1, PT, RZ, UR6, PT ;  /* 0x00000006ff007c0c */ /* 0x000fe4000bf25270 */
[----:B0-----:R-:W-:-:S11]  /*2bb0*/  ISETP.GE.AND P2, PT, R11, 0x1, PT ;  /* 0x000000010b00780c */ /* 0x001fd60003f46270 */
[----:B------:R-:W-:Y:S05]  /*2bc0*/  @!P1 BRA `(.L_x_32) ;  /* 0x0000000400049947 */ /* 0x000fea0003800000 */
[----:B------:R-:W-:Y:S02]  /*2bd0*/  WARPGROUP.DEPBAR.LE gsb0, 0x0 ;  /* 0x00008000000079c5 */ /* 0x000fe40000010000 */
[----:B------:R-:W-:Y:S01]  /*2be0*/  FADD R145, R56, R145 ;  /* 0x0000009138917221 */ /* 0x000fe20000000000 */
        /* <DEDUP_REMOVED lines=62> */
[----:B------:R-:W-:-:S07]  /*2fd0*/  FADD R20, R20, R55 ;  /* 0x0000003714147221 */ /* 0x000fce0000000000 */
.L_x_32:
[----:B------:R-:W-:Y:S02]  /*2fe0*/  WARPGROUP.DEPBAR.LE gsb0, 0x0 ;  /* 0x00008000000079c5 */ /* 0x000fe40000010000 */
[----:B------:R-:W-:Y:S05]  /*2ff0*/  @!P2 BRA `(.L_x_33) ;  /* 0x000000000050a947 */ /* 0x000fea0003800000 */
[----:B------:R-:W-:-:S13]  /*3000*/  ISETP.NE.AND P1, PT, R146, 0x3, PT ;  /* 0x000000039200780c */ /* 0x000fda0003f25270 */
[----:B------:R-:W-:Y:S05]  /*3010*/  @!P1 BRA `(.L_x_34) ;  /* 0x0000000000049947 */ /* 0x000fea0003800000 */
[----:B------:R-:W-:Y:S01]  /*3020*/  BPT.TRAP 0x1 ;  /* 0x000000040000795c */ /* 0x000fe20000300000 */
.L_x_34:
[----:B------:R-:W-:Y:S01]  /*3030*/  BSSY B0, `(.L_x_35) ;  /* 0x000000e000007945 */ /* 0x000fe20003800000 */
[----:B------:R-:W-:-:S03]  /*3040*/  ISETP.GT.U32.AND P1, PT, R4, 0x1, PT ;  /* 0x000000010400780c */ /* 0x000fc60003f24070 */
[----:B------:R-:W-:Y:S10]  /*3050*/  @!P0 BRA `(.L_x_36) ;  /* 0x00000000002c8947 */ /* 0x000ff40003800000 */
[----:B------:R-:W-:-:S04]  /*3060*/  UISETP.LT.AND UP0, UPT, UR9, 0x1, UPT ;  /* 0x000000010900788c */ /* 0x000fc8000bf01270 */
[----:B------:R-:W-:-:S04]  /*3070*/  USEL UR8, UR9, 0x1, UP0 ;  /* 0x0000000109087887 */ /* 0x000fc80008000000 */
[----:B------:R-:W-:-:S04]  /*3080*/  UIADD3 UR8, UR5, UR9, -UR8 ;  /* 0x0000000905087290 */ /* 0x000fc8000fffe808 */
[----:B------:R-:W-:-:S04]  /*3090*/  UIMAD.WIDE.U32 UR6, UR8, -0x33333333, URZ ;  /* 0xcccccccd080678a5 */ /* 0x000fc8000f8e003f */
[----:B------:R-:W-:-:S04]  /*30a0*/  USHF.R.U32.HI UR6, URZ, 0x2, UR7 ;  /* 0x000000023f067899 */ /* 0x000fc80008011607 */
[----:B------:R-:W-:-:S04]  /*30b0*/  UIMAD UR8, UR6, -0x5, UR8 ;  /* 0xfffffffb060878a4 */ /* 0x000fc8000f8e0208 */
[----:B------:R-:W-:-:S04]  /*30c0*/  ULEA UR8, UR8, UR10, 0x3 ;  /* 0x0000000a08087291 */ /* 0x000fc8000f8e183f */
[----:B------:R-:W-:-:S06]  /*30d0*/  UIADD3 UR8, UR8, 0x28, URZ ;  /* 0x0000002808087890 */ /* 0x000fcc000fffe03f */
[----:B------:R-:W-:-:S05]  /*30e0*/  IMAD.U32 R12, RZ, RZ, UR8 ;  /* 0x00000008ff0c7e24 */ /* 0x000fca000f8e00ff */
[----:B------:R-:W-:-:S04]  /*30f0*/  PRMT R11, R5, 0x654, R12 ;  /* 0x00000654050b7816 */ /* 0x000fc8000000000c */
[----:B------:R0:W-:Y:S03]  /*3100*/  SYNCS.ARRIVE.TRANS64.RED.A1T0 RZ, [R11+URZ], RZ ;  /* 0x000000ff0bff79a7 */ /* 0x0001e6000810043f */
.L_x_36:
[----:B------:R-:W-:Y:S05]  /*3110*/  BSYNC B0 ;  /* 0x0000000000007941 */ /* 0x000fea0003800000 */
.L_x_35:
[----:B------:R-:W-:Y:S05]  /*3120*/  @P1 BRA `(.L_x_33) ;  /* 0x0000000000041947 */ /* 0x000fea0003800000 */
[----:B------:R-:W-:Y:S01]  /*3130*/  BPT.TRAP 0x1 ;  /* 0x000000040000795c */ /* 0x000fe20000300000 */
.L_x_33:
[----:B------:R-:W1:Y:S01]  /*3140*/  LDC R15, c[0x0][0x288] ;  /* 0x0000a200ff0f7b82 */ /* 0x000e620000000800 */
[--C-:B0-----:R-:W-:Y:S01]  /*3150*/  SHF.R.U32.HI R11, RZ, 0x2, R0.reuse ;  /* 0x00000002ff0b7819 */ /* 0x101fe20000011600 */
[----:B------:R-:W-:Y:S01]  /*3160*/  IMAD.SHL.U32 R31, R10, 0x40, RZ ;  /* 0x000000400a1f7824 */ /* 0x000fe200078e00ff */
[----:B------:R-:W-:Y:S01]  /*3170*/  SHF.R.U32.HI R14, RZ, 0x7, R0 ;  /* 0x00000007ff0e7819 */ /* 0x000fe20000011600 */
[----:B------:R-:W-:Y:S01]  /*3180*/  UIADD3 UR5, UR9, UR5, URZ ;  /* 0x0000000509057290 */ /* 0x000fe2000fffe03f */
[----:B------:R-:W-:Y:S01]  /*3190*/  LOP3.LUT R12, R11, 0x7, RZ, 0xc0, !PT ;  /* 0x000000070b0c7812 */ /* 0x000fe200078ec0ff */
[----:B------:R-:W-:Y:S01]  /*31a0*/  IMAD.SHL.U32 R26, R0, 0x2, RZ ;  /* 0x00000002001a7824 */ /* 0x000fe200078e00ff */
[----:B------:R-:W-:Y:S01]  /*31b0*/  LOP3.LUT R11, R14, 0x1, RZ, 0xc0, !PT ;  /* 0x000000010e0b7812 */ /* 0x000fe200078ec0ff */
[----:B------:R-:W-:Y:S01]  /*31c0*/  UISETP.GT.U32.AND UP0, UPT, UR5, 0x4, UPT ;  /* 0x000000040500788c */ /* 0x000fe2000bf04070 */
[C---:B------:R-:W-:Y:S01]  /*31d0*/  LOP3.LUT R14, R0.reuse, 0x3, RZ, 0xc0, !PT ;  /* 0x00000003000e7812 */ /* 0x040fe200078ec0ff */
[----:B------:R-:W-:Y:S01]  /*31e0*/  ULDC UR12, c[0x0][0x284] ;  /* 0x0000a100000c7ab9 */ /* 0x000fe20000000800 */
[----:B------:R-:W-:Y:S01]  /*31f0*/  LOP3.LUT R13, R0, 0x60, RZ, 0xc0, !PT ;  /* 0x00000060000d7812 */ /* 0x000fe200078ec0ff */
[----:B------:R-:W-:Y:S01]  /*3200*/  UISETP.LT.U32.AND UP0, UPT, UR9, 0x5, UP0 ;  /* 0x000000050900788c */ /* 0x000fe20008701070 */
[----:B------:R-:W-:Y:S01]  /*3210*/  SHF.R.S32.HI R34, RZ, 0x1f, R6 ;  /* 0x0000001fff227819 */ /* 0x000fe20000011406 */
[----:B------:R-:W-:Y:S01]  /*3220*/  UISETP.GE.U32.AND UP1, UPT, UR9, 0x5, UPT ;  /* 0x000000050900788c */ /* 0x000fe2000bf26070 */
[----:B------:R-:W-:Y:S01]  /*3230*/  SHF.R.U32.HI R13, RZ, 0x1, R13 ;  /* 0x00000001ff0d7819 */ /* 0x000fe2000001160d */
[----:B------:R-:W-:Y:S01]  /*3240*/  ULDC.64 UR10, c[0x0][0x5d0] ;  /* 0x00017400000a7ab9 */ /* 0x000fe20000000a00 */
[----:B------:R-:W-:Y:S01]  /*3250*/  LOP3.LUT R26, R31, 0x6, R26, 0xf8, !PT ;  /* 0x000000061f1a7812 */ /* 0x000fe200078ef81a */
[----:B------:R-:W-:Y:S01]  /*3260*/  UIMAD.WIDE.U32 UR6, UR5, -0x33333333, URZ ;  /* 0xcccccccd050678a5 */ /* 0x000fe2000f8e003f */
[----:B------:R-:W-:Y:S01]  /*3270*/  IADD3 R16, RZ, -R13, -R12 ;  /* 0x8000000dff107210 */ /* 0x000fe20007ffe80c */
[----:B------:R-:W-:Y:S01]  /*3280*/  USEL UR8, URZ, 0x1, !UP0 ;  /* 0x000000013f087887 */ /* 0x000fe2000c000000 */
[----:B------:R-:W-:Y:S01]  /*3290*/  IMAD.SHL.U32 R33, R11, 0x40, RZ ;  /* 0x000000400b217824 */ /* 0x000fe200078e00ff */
[----:B------:R-:W-:Y:S01]  /*32a0*/  SHF.R.S32.HI R27, RZ, 0x1f, R26 ;  /* 0x0000001fff1b7819 */ /* 0x000fe2000001141a */
[----:B------:R-:W-:Y:S01]  /*32b0*/  USHF.R.U32.HI UR6, URZ, 0x2, UR7 ;  /* 0x000000023f067899 */ /* 0x000fe20008011607 */
[----:B-1----:R-:W-:Y:S01]  /*32c0*/  IMAD R14, R14, -0x2, R15 ;  /* 0xfffffffe0e0e7824 */ /* 0x002fe200078e020f */
[----:B------:R-:W-:Y:S01]  /*32d0*/  ISETP.GE.AND P1, PT, R31, R15, PT ;  /* 0x0000000f1f00720c */ /* 0x000fe20003f26270 */
[----:B------:R-:W-:Y:S01]  /*32e0*/  IMAD.SHL.U32 R15, R7, 0x100, RZ ;  /* 0x00000100070f7824 */ /* 0x000fe200078e00ff */
[----:B------:R-:W-:Y:S01]  /*32f0*/  ULOP3.LUT UR4, UR4, UR8, URZ, 0x3c, !UPT ;  /* 0x0000000804047292 */ /* 0x000fe2000f8e3c3f */
[----:B------:R-:W-:Y:S01]  /*3300*/  IMAD R16, R11, -0x40, R16 ;  /* 0xffffffc00b107824 */ /* 0x000fe200078e0210 */
[----:B------:R-:W-:Y:S01]  /*3310*/  LOP3.LUT R33, R33, 0x40, R12, 0xe2, !PT ;  /* 0x0000004021217812 */ /* 0x000fe200078ee20c */
[----:B------:R-:W-:Y:S01]  /*3320*/  IMAD R11, R34, UR10, RZ ;  /* 0x0000000a220b7c24 */ /* 0x000fe2000f8e02ff */
[----:B------:R-:W-:Y:S01]  /*3330*/  ISETP.GE.OR P1, PT, R15, UR12, P1 ;  /* 0x0000000c0f007c0c */ /* 0x000fe20008f26670 */
[----:B------:R-:W-:Y:S01]  /*3340*/  IMAD.WIDE R24, R7, 0x100, RZ ;  /* 0x0000010007187825 */ /* 0x000fe200078e02ff */
[----:B------:R-:W-:Y:S01]  /*3350*/  UIMAD UR5, UR6, -0x5, UR5 ;  /* 0xfffffffb060578a4 */ /* 0x000fe2000f8e0205 */
[----:B------:R-:W-:Y:S01]  /*3360*/  IADD3 R32, -R15, UR12, R16 ;  /* 0x0000000c0f207c10 */ /* 0x000fe2000fffe110 */
[----:B------:R-:W-:Y:S01]  /*3370*/  @UP1 ULOP3.LUT UR4, UR4, 0x1, UR6, 0x78, !UPT ;  /* 0x0000000104041892 */ /* 0x000fe2000f8e7806 */
[----:B------:R-:W-:Y:S01]  /*3380*/  IMAD R7, R6, UR11, R11 ;  /* 0x0000000b06077c24 */ /* 0x000fe2000f8e020b */
[----:B------:R-:W-:Y:S01]  /*3390*/  LOP3.LUT R33, R24, R33, R13, 0xfe, !PT ;  /* 0x0000002118217212 */ /* 0x000fe200078efe0d */
[----:B------:R-:W-:-:S04]  /*33a0*/  IMAD.WIDE.U32 R10, R6, UR10, R26 ;  /* 0x0000000a060a7c25 */ /* 0x000fc8000f8e001a */
[----:B------:R-:W-:Y:S02]  /*33b0*/  IMAD.IADD R11, R11, 0x1, R7 ;  /* 0x000000010b0b7824 */ /* 0x000fe400078e0207 */
[----:B------:R-:W-:Y:S02]  /*33c0*/  IMAD.IADD R31, R14, 0x1, -R31 ;  /* 0x000000010e1f7824 */ /* 0x000fe400078e0a1f */
[----:B------:R-:W-:Y:S01]  /*33d0*/  IMAD.MOV.U32 R30, RZ, RZ, -0x1 ;  /* 0xffffffffff1e7424 */ /* 0x000fe200078e00ff */
[----:B------:R-:W-:Y:S06]  /*33e0*/  @P1 BRA `(.L_x_37) ;  /* 0x0000004800081947 */ /* 0x000fec0003800000 */
[----:B------:R-:W0:Y:S01]  /*33f0*/  LDC.64 R28, c[0x0][0x5c8] ;  /* 0x00017200ff1c7b82 */ /* 0x000e220000000a00 */
[----:B------:R-:W-:Y:S01]  /*3400*/  ULDC.64 UR6, c[0x0][0x5c0] ;  /* 0x0001700000067ab9 */ /* 0x000fe20000000a00 */
[----:B------:R-:W-:Y:S01]  /*3410*/  BSSY B0, `(.L_x_37) ;  /* 0x000047f000007945 */ /* 0x000fe20003800000 */
[-C--:B0-----:R-:W-:Y:S02]  /*3420*/  IMAD R12, R25, R28.reuse, RZ ;  /* 0x0000001c190c7224 */ /* 0x081fe400078e02ff */
[----:B------:R-:W-:-:S04]  /*3430*/  IMAD.WIDE.U32 R10, R33, R28, R10 ;  /* 0x0000001c210a7225 */ /* 0x000fc800078e000a */
[----:B------:R-:W-:Y:S01]  /*3440*/  IMAD R13, R33, R29, R12 ;  /* 0x0000001d210d7224 */ /* 0x000fe200078e020c */
[C---:B------:R-:W-:Y:S01]  /*3450*/  LEA R14, P2, R28.reuse, R10, 0x3 ;  /* 0x0000000a1c0e7211 */ /* 0x040fe200078418ff */
[----:B------:R-:W-:Y:S01]  /*3460*/  IMAD.SHL.U32 R7, R28, 0x80, RZ ;  /* 0x000000801c077824 */ /* 0x000fe200078e00ff */
[----:B------:R-:W-:Y:S01]  /*3470*/  IADD3 R16, P1, R10, UR6, RZ ;  /* 0x000000060a107c10 */ /* 0x000fe2000ff3e0ff */
[----:B------:R-:W-:Y:S01]  /*3480*/  IMAD.IADD R36, R11, 0x1, R13 ;  /* 0x000000010b247824 */ /* 0x000fe200078e020d */
[----:B------:R-:W-:Y:S02]  /*3490*/  SHF.L.U64.HI R11, R28, 0x7, R29 ;  /* 0x000000071c0b7819 */ /* 0x000fe4000001021d */
[----:B------:R-:W-:Y:S02]  /*34a0*/  IADD3 R12, P5, P6, R10, UR6, R7 ;  /* 0x000000060a0c7c10 */ /* 0x000fe4000febe007 */
[----:B------:R-:W-:Y:S02]  /*34b0*/  LEA.HI.X R28, R28, R36, R29, 0x3, P2 ;  /* 0x000000241c1c7211 */ /* 0x000fe400010f1c1d */
[----:B------:R-:W-:-:S02]  /*34c0*/  IADD3.X R13, R36, UR7, R11, P5, P6 ;  /* 0x00000007240d7c10 */ /* 0x000fc4000afec40b */
[----:B---3-5:R-:W-:Y:S02]  /*34d0*/  FSETP.NEU.AND P5, PT, R9, RZ, PT ;  /* 0x000000ff0900720b */ /* 0x028fe40003fad000 */
[----:B------:R-:W-:Y:S02]  /*34e0*/  IADD3.X R17, R36, UR7, RZ, P1, !PT ;  /* 0x0000000724117c10 */ /* 0x000fe40008ffe4ff */
[C---:B------:R-:W-:Y:S02]  /*34f0*/  IADD3 R10, P1, P2, R14.reuse, UR6, R7 ;  /* 0x000000060e0a7c10 */ /* 0x040fe4000fa3e007 */
[----:B------:R-:W-:Y:S02]  /*3500*/  IADD3 R14, P3, R14, UR6, RZ ;  /* 0x000000060e0e7c10 */ /* 0x000fe4000ff7e0ff */
[C---:B------:R-:W-:Y:S02]  /*3510*/  IADD3.X R11, R28.reuse, UR7, R11, P1, P2 ;  /* 0x000000071c0b7c10 */ /* 0x040fe40008fe440b */
[----:B------:R-:W-:-:S03]  /*3520*/  IADD3.X R15, R28, UR7, RZ, P3, !PT ;  /* 0x000000071c0f7c10 */ /* 0x000fc60009ffe4ff */
[----:B------:R-:W-:Y:S06]  /*3530*/  @!P5 BRA `(.L_x_38) ;  /* 0x0000003400a0d947 */ /* 0x000fec0003800000 */
[----:B------:R-:W-:Y:S01]  /*3540*/  ULDC.64 UR6, c[0x0][0x5b8] ;  /* 0x00016e0000067ab9 */ /* 0x000fe20000000a00 */
[----:B------:R-:W-:Y:S01]  /*3550*/  ISETP.GE.AND P1, PT, R32, 0x1, PT ;  /* 0x000000012000780c */ /* 0x000fe20003f26270 */
[----:B------:R-:W-:Y:S01]  /*3560*/  IMAD R7, R34, UR6, RZ ;  /* 0x0000000622077c24 */ /* 0x000fe2000f8e02ff */
[----:B------:R-:W-:Y:S01]  /*3570*/  ULDC.64 UR10, c[0x0][0x5a8] ;  /* 0x00016a00000a7ab9 */ /* 0x000fe20000000a00 */
[C---:B------:R-:W-:Y:S01]  /*3580*/  IMAD.WIDE.U32 R26, R6.reuse, UR6, R26 ;  /* 0x00000006061a7c25 */ /* 0x040fe2000f8e001a */
[----:B------:R-:W-:Y:S01]  /*3590*/  ISETP.LT.OR P5, PT, R31, 0x1, !P1 ;  /* 0x000000011f00780c */ /* 0x000fe20004fa1670 */
[----:B------:R-:W-:Y:S02]  /*35a0*/  BSSY B1, `(.L_x_39) ;  /* 0x000000d000017945 */ /* 0x000fe40003800000 */
[----:B------:R-:W-:Y:S01]  /*35b0*/  IMAD R7, R6, UR7, R7 ;  /* 0x0000000706077c24 */ /* 0x000fe2000f8e0207 */
[----:B------:R-:W-:Y:S01]  /*35c0*/  ULDC.64 UR6, c[0x0][0x5b0] ;  /* 0x00016c0000067ab9 */ /* 0x000fe20000000a00 */
[----:B------:R-:W-:-:S02]  /*35d0*/  IMAD.MOV.U32 R6, RZ, RZ, R26 ;  /* 0x000000ffff067224 */ /* 0x000fc400078e001a */
[----:B------:R-:W-:Y:S02]  /*35e0*/  IMAD.IADD R7, R27, 0x1, R7 ;  /* 0x000000011b077824 */ /* 0x000fe400078e0207 */
[----:B------:R-:W-:Y:S02]  /*35f0*/  IMAD R28, R25, UR6, RZ ;  /* 0x00000006191c7c24 */ /* 0x000fe4000f8e02ff */
[----:B------:R-:W-:-:S04]  /*3600*/  IMAD.WIDE.U32 R26, R33, UR6, R6 ;  /* 0x00000006211a7c25 */ /* 0x000fc8000f8e0006 */
[--C-:B------:R-:W-:Y:S01]  /*3610*/  IMAD R29, R33, UR7, R28.reuse ;  /* 0x00000007211d7c24 */ /* 0x100fe2000f8e021c */
[----:B------:R-:W-:Y:S02]  /*3620*/  IADD3 R26, P2, R26, UR10, RZ ;  /* 0x0000000a1a1a7c10 */ /* 0x000fe4000ff5e0ff */
[----:B------:R-:W-:Y:S02]  /*3630*/  PRMT R28, RZ, 0x7610, R28 ;  /* 0x00007610ff1c7816 */ /* 0x000fe4000000001c */
[----:B------:R-:W-:Y:S01]  /*3640*/  IADD3.X R27, R27, UR11, R29, P2, !PT ;  /* 0x0000000b1b1b7c10 */ /* 0x000fe200097fe41d */
[----:B------:R-:W-:Y:S08]  /*3650*/  @P5 BRA `(.L_x_40) ;  /* 0x0000000000045947 */ /* 0x000ff00003800000 */
[----:B------:R0:W5:Y:S02]  /*3660*/  LDG.E.U8 R28, desc[UR20][R26.64] ;  /* 0x000000141a1c7981 */ /* 0x000164000c1e1100 */
.L_x_40:
[----:B------:R-:W-:Y:S05]  /*3670*/  BSYNC B1 ;  /* 0x0000000000017941 */ /* 0x000fea0003800000 */
.L_x_39:
[----:B-----5:R-:W-:Y:S01]  /*3680*/  LOP3.LUT R28, R28, 0xff, RZ, 0xc0, !PT ;  /* 0x000000ff1c1c7812 */ /* 0x020fe200078ec0ff */
[----:B------:R-:W-:Y:S01]  /*3690*/  BSSY B1, `(.L_x_41) ;  /* 0x000000b000017945 */ /* 0x000fe20003800000 */
[----:B------:R-:W-:Y:S02]  /*36a0*/  ISETP.LT.OR P3, PT, R31, 0x2, !P1 ;  /* 0x000000021f00780c */ /* 0x000fe40004f61670 */
[----:B------:R-:W-:-:S05]  /*36b0*/  F2FP.F16.E4M3.UNPACK_B R28, R28 ;  /* 0x0000001cff1c723e */ /* 0x000fca00020006ff */
[----:B------:R-:W-:-:S05]  /*36c0*/  HADD2.F32 R28, -RZ, R28.H0_H0 ;  /* 0x2000001cff1c7230 */ /* 0x000fca0000004100 */
[----:B------:R-:W-:-:S04]  /*36d0*/  FMUL R28, R28, R9 ;  /* 0x000000091c1c7220 */ /* 0x000fc80000400000 */
[----:B--2---:R-:W-:-:S05]  /*36e0*/  FFMA R28, R145, R8, R28 ;  /* 0x00000008911c7223 */ /* 0x004fca000000001c */
[----:B------:R-:W-:Y:S02]  /*36f0*/  F2FP.SATFINITE.E4M3.F32.PACK_AB_MERGE_C R29, RZ, R28, RZ ;  /* 0x0000001cff1d723e */ /* 0x000fe400048070ff */
[----:B------:R-:W-:-:S03]  /*3700*/  PRMT R28, RZ, 0x7610, R28 ;  /* 0x00007610ff1c7816 */ /* 0x000fc6000000001c */
[----:B------:R1:W-:Y:S01]  /*3710*/  @!P5 STG.E.U8 desc[UR20][R16.64], R29 ;  /* 0x0000001d1000d986 */ /* 0x0003e2000c101114 */
[----:B------:R-:W-:Y:S05]  /*3720*/  @P3 BRA `(.L_x_42) ;  /* 0x0000000000043947 */ /* 0x000fea0003800000 */
[----:B------:R2:W5:Y:S02]  /*3730*/  LDG.E.U8 R28, desc[UR20][R26.64+0x1] ;  /* 0x000001141a1c7981 */ /* 0x000564000c1e1100 */
.L_x_42:
[----:B------:R-:W-:Y:S05]  /*3740*/  BSYNC B1 ;  /* 0x0000000000017941 */ /* 0x000fea0003800000 */
.L_x_41:
[----:B-----5:R-:W-:Y:S01]  /*3750*/  LOP3.LUT R28, R28, 0xff, RZ, 0xc0, !PT ;  /* 0x000000ff1c1c7812 */ /* 0x020fe200078ec0ff */
[----:B------:R-:W-:Y:S01]  /*3760*/  BSSY B1, `(.L_x_43) ;  /* 0x0000013000017945 */ /* 0x000fe20003800000 */
[----:B------:R-:W-:Y:S02]  /*3770*/  IADD3 R37, P2, R33, 0x8, RZ ;  /* 0x0000000821257810 */ /* 0x000fe40007f5e0ff */
[----:B------:R-:W-:-:S03]  /*3780*/  F2FP.F16.E4M3.UNPACK_B R28, R28 ;  /* 0x0000001cff1c723e */ /* 0x000fc600020006ff */
[----:B-1----:R-:W-:Y:S01]  /*3790*/  IMAD.X R29, RZ, RZ, R25, P2 ;  /* 0x000000ffff1d7224 */ /* 0x002fe200010e0619 */
[----:B------:R-:W-:Y:S01]  /*37a0*/  ISETP.GE.AND P2, PT, R32, 0x9, PT ;  /* 0x000000092000780c */ /* 0x000fe20003f46270 */
[----:B------:R-:W-:Y:S02]  /*37b0*/  HADD2.F32 R28, -RZ, R28.H0_H0 ;  /* 0x2000001cff1c7230 */ /* 0x000fe40000004100 */
[----:B------:R-:W-:Y:S01]  /*37c0*/  IMAD R34, R29, UR6, RZ ;  /* 0x000000061d227c24 */ /* 0x000fe2000f8e02ff */
[----:B------:R-:W-:Y:S02]  /*37d0*/  ISETP.LT.OR P5, PT, R31, 0x1, !P2 ;  /* 0x000000011f00780c */ /* 0x000fe400057a1670 */
[----:B------:R-:W-:Y:S01]  /*37e0*/  FMUL R35, R28, R9 ;  /* 0x000000091c237220 */ /* 0x000fe20000400000 */
[----:B------:R-:W-:-:S04]  /*37f0*/  IMAD.WIDE.U32 R28, R37, UR6, R6 ;  /* 0x00000006251c7c25 */ /* 0x000fc8000f8e0006 */
[----:B------:R-:W-:Y:S01]  /*3800*/  FFMA R35, R144, R8, R35 ;  /* 0x0000000890237223 */ /* 0x000fe20000000023 */
[--C-:B------:R-:W-:Y:S01]  /*3810*/  IMAD R37, R37, UR7, R34.reuse ;  /* 0x0000000725257c24 */ /* 0x100fe2000f8e0222 */
[----:B------:R-:W-:Y:S02]  /*3820*/  IADD3 R28, P6, R28, UR10, RZ ;  /* 0x0000000a1c1c7c10 */ /* 0x000fe4000ffde0ff */
[----:B------:R-:W-:Y:S02]  /*3830*/  PRMT R34, RZ, 0x7610, R34 ;  /* 0x00007610ff227816 */ /* 0x000fe40000000022 */
[----:B------:R-:W-:Y:S02]  /*3840*/  F2FP.SATFINITE.E4M3.F32.PACK_AB_MERGE_C R35, RZ, R35, RZ ;  /* 0x00000023ff23723e */ /* 0x000fe400048070ff */
[----:B------:R-:W-:-:S03]  /*3850*/  IADD3.X R29, R29, UR11, R37, P6, !PT ;  /* 0x0000000b1d1d7c10 */ /* 0x000fc6000b7fe425 */
[----:B------:R1:W-:Y:S01]  /*3860*/  @!P3 STG.E.U8 desc[UR20][R16.64+0x1], R35 ;  /* 0x000001231000b986 */ /* 0x0003e2000c101114 */
[----:B------:R-:W-:Y:S05]  /*3870*/  @P5 BRA `(.L_x_44) ;  /* 0x0000000000045947 */ /* 0x000fea0003800000 */
[----:B------:R3:W5:Y:S02]  /*3880*/  LDG.E.U8 R34, desc[UR20][R28.64] ;  /* 0x000000141c227981 */ /* 0x000764000c1e1100 */
.L_x_44:
[----:B------:R-:W-:Y:S05]  /*3890*/  BSYNC B1 ;  /* 0x0000000000017941 */ /* 0x000fea0003800000 */
.L_x_43:
[----:B-----5:R-:W-:Y:S01]  /*38a0*/  LOP3.LUT R34, R34, 0xff, RZ, 0xc0, !PT ;  /* 0x000000ff22227812 */ /* 0x020fe200078ec0ff */
[----:B------:R-:W-:Y:S01]  /*38b0*/  BSSY B1, `(.L_x_45) ;  /* 0x000000b000017945 */ /* 0x000fe20003800000 */
[----:B------:R-:W-:Y:S02]  /*38c0*/  ISETP.LT.OR P3, PT, R31, 0x2, !P2 ;  /* 0x000000021f00780c */ /* 0x000fe40005761670 */
[----:B------:R-:W-:-:S05]  /*38d0*/  F2FP.F16.E4M3.UNPACK_B R34, R34 ;  /* 0x00000022ff22723e */ /* 0x000fca00020006ff */
[----:B------:R-:W-:-:S05]  /*38e0*/  HADD2.F32 R34, -RZ, R34.H0_H0 ;  /* 0x20000022ff227230 */ /* 0x000fca0000004100 */
[----:B------:R-:W-:-:S04]  /*38f0*/  FMUL R34, R34, R9 ;  /* 0x0000000922227220 */ /* 0x000fc80000400000 */
[----:B------:R-:W-:-:S05]  /*3900*/  FFMA R34, R143, R8, R34 ;  /* 0x000000088f227223 */ /* 0x000fca0000000022 */
[----:B-1----:R-:W-:Y:S02]  /*3910*/  F2FP.SATFINITE.E4M3.F32.PACK_AB_MERGE_C R35, RZ, R34, RZ ;  /* 0x00000022ff23723e */ /* 0x002fe400048070ff */
[----:B------:R-:W-:-:S03]  /*3920*/  PRMT R34, RZ, 0x7610, R34 ;  /* 0x00007610ff227816 */ /* 0x000fc60000000022 */
[----:B------:R1:W-:Y:S01]  /*3930*/  @!P5 STG.E.U8 desc[UR20][R14.64], R35 ;  /* 0x000000230e00d986 */ /* 0x0003e2000c101114 */
[----:B------:R-:W-:Y:S05]  /*3940*/  @P3 BRA `(.L_x_46) ;  /* 0x0000000000043947 */ /* 0x000fea0003800000 */
[----:B------:R4:W5:Y:S02]  /*3950*/  LDG.E.U8 R34, desc[UR20][R28.64+0x1] ;  /* 0x000001141c227981 */ /* 0x000964000c1e1100 */
.L_x_46:
[----:B------:R-:W-:Y:S05]  /*3960*/  BSYNC B1 ;  /* 0x0000000000017941 */ /* 0x000fea0003800000 */
.L_x_45:
[----:B-----5:R-:W-:Y:S01]  /*3970*/  LOP3.LUT R34, R34, 0xff, RZ, 0xc0, !PT ;  /* 0x000000ff22227812 */ /* 0x020fe200078ec0ff */
[----:B------:R-:W-:Y:S01]  /*3980*/  BSSY B1, `(.L_x_47) ;  /* 0x000000b000017945 */ /* 0x000fe20003800000 */
[----:B------:R-:W-:Y:S02]  /*3990*/  ISETP.LT.OR P5, PT, R31, 0x9, !P1 ;  /* 0x000000091f00780c */ /* 0x000fe40004fa1670 */
[----:B------:R-:W-:-:S05]  /*39a0*/  F2FP.F16.E4M3.UNPACK_B R34, R34 ;  /* 0x00000022ff22723e */ /* 0x000fca00020006ff */
[----:B------:R-:W-:-:S05]  /*39b0*/  HADD2.F32 R34, -RZ, R34.H0_H0 ;  /* 0x20000022ff227230 */ /* 0x000fca0000004100 */
[----:B-1----:R-:W-:Y:S01]  /*39c0*/  FMUL R35, R34, R9 ;  /* 0x0000000922237220 */ /* 0x002fe20000400000 */
[----:B------:R-:W-:-:S03]  /*39d0*/  PRMT R34, RZ, 0x7610, R34 ;  /* 0x00007610ff227816 */ /* 0x000fc60000000022 */
[----:B------:R-:W-:-:S05]  /*39e0*/  FFMA R35, R142, R8, R35 ;  /* 0x000000088e237223 */ /* 0x000fca0000000023 */
[----:B------:R-:W-:-:S05]  /*39f0*/  F2FP.SATFINITE.E4M3.F32.PACK_AB_MERGE_C R35, RZ, R35, RZ ;  /* 0x00000023ff23723e */ /* 0x000fca00048070ff */
[----:B------:R1:W-:Y:S01]  /*3a00*/  @!P3 STG.E.U8 desc[UR20][R14.64+0x1], R35 ;  /* 0x000001230e00b986 */ /* 0x0003e2000c101114 */
[----:B------:R-:W-:Y:S05]  /*3a10*/  @P5 BRA `(.L_x_48) ;  /* 0x0000000000045947 */ /* 0x000fea0003800000 */
[----:B------:R0:W5:Y:S02]  /*3a20*/  LDG.E.U8 R34, desc[UR20][R26.64+0x8] ;  /* 0x000008141a227981 */ /* 0x000164000c1e1100 */
.L_x_48:
[----:B------:R-:W-:Y:S05]  /*3a30*/  BSYNC B1 ;  /* 0x0000000000017941 */ /* 0x000fea0003800000 */
.L_x_47:
        /* <DEDUP_REMOVED lines=12> */
.L_x_50:
[----:B------:R-:W-:Y:S05]  /*3b00*/  BSYNC B1 ;  /* 0x0000000000017941 */ /* 0x000fea0003800000 */
.L_x_49:
        /* <DEDUP_REMOVED lines=12> */
.L_x_52:
[----:B------:R-:W-:Y:S05]  /*3bd0*/  BSYNC B1 ;  /* 0x0000000000017941 */ /* 0x000fea0003800000 */
.L_x_51:
        /* <DEDUP_REMOVED lines=12> */
.L_x_54:
[----:B------:R-:W-:Y:S05]  /*3ca0*/  BSYNC B1 ;  /* 0x0000000000017941 */ /* 0x000fea0003800000 */
.L_x_53:
        /* <DEDUP_REMOVED lines=12> */
.L_x_56:
[----:B------:R-:W-:Y:S05]  /*3d70*/  BSYNC B1 ;  /* 0x0000000000017941 */ /* 0x000fea0003800000 */
.L_x_55:
        /* <DEDUP_REMOVED lines=12> */
.L_x_58:
[----:B------:R-:W-:Y:S05]  /*3e40*/  BSYNC B1 ;  /* 0x0000000000017941 */ /* 0x000fea0003800000 */
.L_x_57:
        /* <DEDUP_REMOVED lines=12> */
.L_x_60:
[----:B------:R-:W-:Y:S05]  /*3f10*/  BSYNC B1 ;  /* 0x0000000000017941 */ /* 0x000fea0003800000 */
.L_x_59:
        /* <DEDUP_REMOVED lines=12> */
.L_x_62:
[----:B------:R-:W-:Y:S05]  /*3fe0*/  BSYNC B1 ;  /* 0x0000000000017941 */ /* 0x000fea0003800000 */
.L_x_61:
        /* <DEDUP_REMOVED lines=12> */
.L_x_64:
[----:B------:R-:W-:Y:S05]  /*40b0*/  BSYNC B1 ;  /* 0x0000000000017941 */ /* 0x000fea0003800000 */
.L_x_63:
        /* <DEDUP_REMOVED lines=12> */
.L_x_66:
[----:B------:R-:W-:Y:S05]  /*4180*/  BSYNC B1 ;  /* 0x0000000000017941 */ /* 0x000fea0003800000 */
.L_x_65:
        /* <DEDUP_REMOVED lines=12> */
.L_x_68:
[----:B------:R-:W-:Y:S05]  /*4250*/  BSYNC B1 ;  /* 0x0000000000017941 */ /* 0x000fea0003800000 */
.L_x_67:
        /* <DEDUP_REMOVED lines=12> */
.L_x_70:
[----:B------:R-:W-:Y:S05]  /*4320*/  BSYNC B1 ;  /* 0x0000000000017941 */ /* 0x000fea0003800000 */
.L_x_69:
        /* <DEDUP_REMOVED lines=12> */
.L_x_72:
[----:B------:R-:W-:Y:S05]  /*43f0*/  BSYNC B1 ;  /* 0x0000000000017941 */ /* 0x000fea0003800000 */
.L_x_71:
        /* <DEDUP_REMOVED lines=12> */
.L_x_74:
[----:B------:R-:W-:Y:S05]  /*44c0*/  BSYNC B1 ;  /* 0x0000000000017941 */ /* 0x000fea0003800000 */
.L_x_73:
        /* <DEDUP_REMOVED lines=12> */
.L_x_76:
[----:B------:R-:W-:Y:S05]  /*4590*/  BSYNC B1 ;  /* 0x0000000000017941 */ /* 0x000fea0003800000 */
.L_x_75:
        /* <DEDUP_REMOVED lines=12> */
.L_x_78:
[----:B------:R-:W-:Y:S05]  /*4660*/  BSYNC B1 ;  /* 0x0000000000017941 */ /* 0x000fea0003800000 */
.L_x_77:
        /* <DEDUP_REMOVED lines=12> */
.L_x_80:
[----:B------:R-:W-:Y:S05]  /*4730*/  BSYNC B1 ;  /* 0x0000000000017941 */ /* 0x000fea0003800000 */
.L_x_79:
        /* <DEDUP_REMOVED lines=12> */
.L_x_82:
[----:B------:R-:W-:Y:S05]  /*4800*/  BSYNC B1 ;  /* 0x0000000000017941 */ /* 0x000fea0003800000 */
.L_x_81:
        /* <DEDUP_REMOVED lines=12> */
.L_x_84:
[----:B------:R-:W-:Y:S05]  /*48d0*/  BSYNC B1 ;  /* 0x0000000000017941 */ /* 0x000fea0003800000 */
.L_x_83:
        /* <DEDUP_REMOVED lines=12> */
.L_x_86:
[----:B------:R-:W-:Y:S05]  /*49a0*/  BSYNC B1 ;  /* 0x0000000000017941 */ /* 0x000fea0003800000 */
.L_x_85:
        /* <DEDUP_REMOVED lines=12> */
.L_x_88:
[----:B------:R-:W-:Y:S05]  /*4a70*/  BSYNC B1 ;  /* 0x0000000000017941 */ /* 0x000fea0003800000 */
.L_x_87:
        /* <DEDUP_REMOVED lines=12> */
.L_x_90:
[----:B------:R-:W-:Y:S05]  /*4b40*/  BSYNC B1 ;  /* 0x0000000000017941 */ /* 0x000fea0003800000 */
.L_x_89:
        /* <DEDUP_REMOVED lines=12> */
.L_x_92:
[----:B------:R-:W-:Y:S05]  /*4c10*/  BSYNC B1 ;  /* 0x0000000000017941 */ /* 0x000fea0003800000 */
.L_x_91:
        /* <DEDUP_REMOVED lines=12> */
.L_x_94:
[----:B------:R-:W-:Y:S05]  /*4ce0*/  BSYNC B1 ;  /* 0x0000000000017941 */ /* 0x000fea0003800000 */
.L_x_93:
        /* <DEDUP_REMOVED lines=12> */
.L_x_96:
[----:B------:R-:W-:Y:S05]  /*4db0*/  BSYNC B1 ;  /* 0x0000000000017941 */ /* 0x000fea0003800000 */
.L_x_95:
        /* <DEDUP_REMOVED lines=12> */
.L_x_98:
[----:B------:R-:W-:Y:S05]  /*4e80*/  BSYNC B1 ;  /* 0x0000000000017941 */ /* 0x000fea0003800000 */
.L_x_97:
[----:B-----5:R-:W-:Y:S01]  /*4e90*/  LOP3.LUT R34, R34, 0xff, RZ, 0xc0, !PT ;  /* 0x000000ff22227812 */ /* 0x020fe200078ec0ff */
[----:B------:R-:W-:Y:S01]  /*4ea0*/  BSSY B1, `(.L_x_99) ;  /* 0x000000b000017945 */ /* 0x000fe20003800000 */
[----:B------:R-:W-:Y:S02]  /*4eb0*/  ISETP.LT.OR P3, PT, R31, 0x39, !P2 ;  /* 0x000000391f00780c */ /* 0x000fe40005761670 */
[----:B------:R-:W-:Y:S02]  /*4ec0*/  F2FP.F16.E4M3.UNPACK_B R34, R34 ;  /* 0x00000022ff22723e */ /* 0x000fe400020006ff */
[----:B0-2---:R-:W-:-:S03]  /*4ed0*/  PRMT R26, RZ, 0x7610, R26 ;  /* 0x00007610ff1a7816 */ /* 0x005fc6000000001a */
[----:B------:R-:W-:-:S05]  /*4ee0*/  HADD2.F32 R34, -RZ, R34.H0_H0 ;  /* 0x20000022ff227230 */ /* 0x000fca0000004100 */
[----:B------:R-:W-:-:S04]  /*4ef0*/  FMUL R27, R34, R9 ;  /* 0x00000009221b7220 */ /* 0x000fc80000400000 */
[----:B------:R-:W-:-:S05]  /*4f00*/  FFMA R27, R116, R8, R27 ;  /* 0x00000008741b7223 */ /* 0x000fca000000001b */
[----:B------:R-:W-:-:S05]  /*4f10*/  F2FP.SATFINITE.E4M3.F32.PACK_AB_MERGE_C R27, RZ, R27, RZ ;  /* 0x0000001bff1b723e */ /* 0x000fca00048070ff */
[----:B------:R0:W-:Y:S01]  /*4f20*/  @!P1 STG.E.U8 desc[UR20][R16.64+0x39], R27 ;  /* 0x0000391b10009986 */ /* 0x0001e2000c101114 */
[----:B------:R-:W-:Y:S05]  /*4f30*/  @P3 BRA `(.L_x_100) ;  /* 0x0000000000043947 */ /* 0x000fea0003800000 */
[----:B------:R2:W5:Y:S02]  /*4f40*/  LDG.E.U8 R26, desc[UR20][R28.64+0x38] ;  /* 0x000038141c1a7981 */ /* 0x000564000c1e1100 */
.L_x_100:
[----:B------:R-:W-:Y:S05]  /*4f50*/  BSYNC B1 ;  /* 0x0000000000017941 */ /* 0x000fea0003800000 */
.L_x_99:
[----:B-----5:R-:W-:Y:S01]  /*4f60*/  LOP3.LUT R26, R26, 0xff, RZ, 0xc0, !PT ;  /* 0x000000ff1a1a7812 */ /* 0x020fe200078ec0ff */
[----:B------:R-:W-:Y:S01]  /*4f70*/  BSSY B1, `(.L_x_101) ;  /* 0x000000b000017945 */ /* 0x000fe20003800000 */
[----:B------:R-:W-:Y:S02]  /*4f80*/  ISETP.LT.OR P2, PT, R31, 0x3a, !P2 ;  /* 0x0000003a1f00780c */ /* 0x000fe40005741670 */
[----:B------:R-:W-:Y:S02]  /*4f90*/  F2FP.F16.E4M3.UNPACK_B R26, R26 ;  /* 0x0000001aff1a723e */ /* 0x000fe400020006ff */
[----:B01----:R-:W-:-:S03]  /*4fa0*/  PRMT R16, RZ, 0x7610, R16 ;  /* 0x00007610ff107816 */ /* 0x003fc60000000010 */
[----:B------:R-:W-:-:S05]  /*4fb0*/  HADD2.F32 R26, -RZ, R26.H0_H0 ;  /* 0x2000001aff1a7230 */ /* 0x000fca0000004100 */
[----:B------:R-:W-:-:S04]  /*4fc0*/  FMUL R26, R26, R9 ;  /* 0x000000091a1a7220 */ /* 0x000fc80000400000 */
[----:B------:R-:W-:-:S05]  /*4fd0*/  FFMA R26, R115, R8, R26 ;  /* 0x00000008731a7223 */ /* 0x000fca000000001a */
[----:B------:R-:W-:-:S05]  /*4fe0*/  F2FP.SATFINITE.E4M3.F32.PACK_AB_MERGE_C R17, RZ, R26, RZ ;  /* 0x0000001aff11723e */ /* 0x000fca00048070ff */
[----:B------:R0:W-:Y:S01]  /*4ff0*/  @!P3 STG.E.U8 desc[UR20][R14.64+0x38], R17 ;  /* 0x000038110e00b986 */ /* 0x0001e2000c101114 */
[----:B------:R-:W-:Y:S05]  /*5000*/  @P2 BRA `(.L_x_102) ;  /* 0x0000000000042947 */ /* 0x000fea0003800000 */
[----:B------:R1:W5:Y:S02]  /*5010*/  LDG.E.U8 R16, desc[UR20][R28.64+0x39] ;  /* 0x000039141c107981 */ /* 0x000364000c1e1100 */
.L_x_102:
[----:B------:R-:W-:Y:S05]  /*5020*/  BSYNC B1 ;  /* 0x0000000000017941 */ /* 0x000fea0003800000 */
.L_x_101:
[----:B-----5:R-:W-:Y:S01]  /*5030*/  LOP3.LUT R16, R16, 0xff, RZ, 0xc0, !PT ;  /* 0x000000ff10107812 */ /* 0x020fe200078ec0ff */
[----:B------:R-:W-:Y:S01]  /*5040*/  BSSY B1, `(.L_x_103) ;  /* 0x0000013000017945 */ /* 0x000fe20003800000 */
[----:B-1234-:R-:W-:Y:S02]  /*5050*/  IADD3 R29, P1, R33, 0x80, RZ ;  /* 0x00000080211d7810 */ /* 0x01efe40007f3e0ff */
[----:B------:R-:W-:-:S03]  /*5060*/  F2FP.F16.E4M3.UNPACK_B R16, R16 ;  /* 0x00000010ff10723e */ /* 0x000fc600020006ff */
[----:B0-----:R-:W-:Y:S01]  /*5070*/  IMAD.X R17, RZ, RZ, R25, P1 ;  /* 0x000000ffff117224 */ /* 0x001fe200008e0619 */
        /* <DEDUP_REMOVED lines=15> */
.L_x_104:
[----:B------:R-:W-:Y:S05]  /*5170*/  BSYNC B1 ;  /* 0x0000000000017941 */ /* 0x000fea0003800000 */
.L_x_103:
[----:B-----5:R-:W-:Y:S01]  /*5180*/  LOP3.LUT R26, R26, 0xff, RZ, 0xc0, !PT ;  /* 0x000000ff1a1a7812 */ /* 0x020fe200078ec0ff */
[----:B------:R-:W-:Y:S01]  /*5190*/  BSSY B1, `(.L_x_105) ;  /* 0x000000b000017945 */ /* 0x000fe20003800000 */
[----:B------:R-:W-:Y:S02]  /*51a0*/  ISETP.LT.OR P3, PT, R31, 0x2, !P1 ;  /* 0x000000021f00780c */ /* 0x000fe40004f61670 */
[----:B------:R-:W-:Y:S02]  /*51b0*/  F2FP.F16.E4M3.UNPACK_B R26, R26 ;  /* 0x0000001aff1a723e */ /* 0x000fe400020006ff */
[----:B0-----:R-:W-:-:S03]  /*51c0*/  PRMT R14, RZ, 0x7610, R14 ;  /* 0x00007610ff0e7816 */ /* 0x001fc6000000000e */
[----:B------:R-:W-:-:S05]  /*51d0*/  HADD2.F32 R26, -RZ, R26.H0_H0 ;  /* 0x2000001aff1a7230 */ /* 0x000fca0000004100 */
[----:B------:R-:W-:-:S04]  /*51e0*/  FMUL R26, R26, R9 ;  /* 0x000000091a1a7220 */ /* 0x000fc80000400000 */
[----:B------:R-:W-:-:S05]  /*51f0*/  FFMA R26, R113, R8, R26 ;  /* 0x00000008711a7223 */ /* 0x000fca000000001a */
[----:B------:R-:W-:-:S05]  /*5200*/  F2FP.SATFINITE.E4M3.F32.PACK_AB_MERGE_C R15, RZ, R26, RZ ;  /* 0x0000001aff0f723e */ /* 0x000fca00048070ff */
[----:B------:R0:W-:Y:S01]  /*5210*/  @!P5 STG.E.U8 desc[UR20][R12.64], R15 ;  /* 0x0000000f0c00d986 */ /* 0x0001e2000c101114 */
[----:B------:R-:W-:Y:S05]  /*5220*/  @P3 BRA `(.L_x_106) ;  /* 0x0000000000043947 */ /* 0x000fea0003800000 */
[----:B------:R2:W5:Y:S02]  /*5230*/  LDG.E.U8 R14, desc[UR20][R16.64+0x1] ;  /* 0x00000114100e7981 */ /* 0x000564000c1e1100 */
.L_x_106:
[----:B------:R-:W-:Y:S05]  /*5240*/  BSYNC B1 ;  /* 0x0000000000017941 */ /* 0x000fea0003800000 */
.L_x_105:
[----:B-----5:R-:W-:Y:S01]  /*5250*/  LOP3.LUT R14, R14, 0xff, RZ, 0xc0, !PT ;  /* 0x000000ff0e0e7812 */ /* 0x020fe200078ec0ff */
[----:B------:R-:W-:Y:S01]  /*5260*/  BSSY B1, `(.L_x_107) ;  /* 0x0000013000017945 */ /* 0x000fe20003800000 */
[----:B------:R-:W-:Y:S02]  /*5270*/  IADD3 R33, P2, R33, 0x88, RZ ;  /* 0x0000008821217810 */ /* 0x000fe40007f5e0ff */
[----:B------:R-:W-:-:S03]  /*5280*/  F2FP.F16.E4M3.UNPACK_B R14, R14 ;  /* 0x0000000eff0e723e */ /* 0x000fc600020006ff */
[----:B------:R-:W-:Y:S01]  /*5290*/  IMAD.X R24, RZ, RZ, R25, P2 ;  /* 0x000000ffff187224 */ /* 0x000fe200010e0619 */
[----:B------:R-:W-:Y:S01]  /*52a0*/  ISETP.GE.AND P2, PT, R32, 0x89, PT ;  /* 0x000000892000780c */ /* 0x000fe20003f46270 */
[----:B------:R-:W-:Y:S02]  /*52b0*/  HADD2.F32 R14, -RZ, R14.H0_H0 ;  /* 0x2000000eff0e7230 */ /* 0x000fe40000004100 */
[----:B------:R-:W-:Y:S01]  /*52c0*/  IMAD R24, R24, UR6, RZ ;  /* 0x0000000618187c24 */ /* 0x000fe2000f8e02ff */
[----:B------:R-:W-:Y:S01]  /*52d0*/  ISETP.LT.OR P5, PT, R31, 0x1, !P2 ;  /* 0x000000011f00780c */ /* 0x000fe200057a1670 */
[----:B------:R-:W-:-:S04]  /*52e0*/  IMAD.WIDE.U32 R6, R33, UR6, R6 ;  /* 0x0000000621067c25 */ /* 0x000fc8000f8e0006 */
[----:B0-----:R-:W-:Y:S01]  /*52f0*/  FMUL R15, R14, R9 ;  /* 0x000000090e0f7220 */ /* 0x001fe20000400000 */
[----:B------:R-:W-:Y:S01]  /*5300*/  PRMT R14, RZ, 0x7610, R14 ;  /* 0x00007610ff0e7816 */ /* 0x000fe2000000000e */
[----:B------:R-:W-:Y:S02]  /*5310*/  IMAD R33, R33, UR7, R24 ;  /* 0x0000000721217c24 */ /* 0x000fe4000f8e0218 */
[----:B------:R-:W-:Y:S01]  /*5320*/  FFMA R15, R112, R8, R15 ;  /* 0x00000008700f7223 */ /* 0x000fe2000000000f */
[----:B------:R-:W-:-:S04]  /*5330*/  IADD3 R6, P6, R6, UR10, RZ ;  /* 0x0000000a06067c10 */ /* 0x000fc8000ffde0ff */
[----:B------:R-:W-:Y:S02]  /*5340*/  F2FP.SATFINITE.E4M3.F32.PACK_AB_MERGE_C R15, RZ, R15, RZ ;  /* 0x0000000fff0f723e */ /* 0x000fe400048070ff */
[----:B------:R-:W-:-:S03]  /*5350*/  IADD3.X R7, R7, UR11, R33, P6, !PT ;  /* 0x0000000b07077c10 */ /* 0x000fc6000b7fe421 */
[----:B------:R0:W-:Y:S01]  /*5360*/  @!P3 STG.E.U8 desc[UR20][R12.64+0x1], R15 ;  /* 0x0000010f0c00b986 */ /* 0x0001e2000c101114 */
[----:B------:R-:W-:Y:S05]  /*5370*/  @P5 BRA `(.L_x_108) ;  /* 0x0000000000045947 */ /* 0x000fea0003800000 */
[----:B------:R3:W5:Y:S02]  /*5380*/  LDG.E.U8 R14, desc[UR20][R6.64] ;  /* 0x00000014060e7981 */ /* 0x000764000c1e1100 */
.L_x_108:
[----:B------:R-:W-:Y:S05]  /*5390*/  BSYNC B1 ;  /* 0x0000000000017941 */ /* 0x000fea0003800000 */
.L_x_107:
[----:B-----5:R-:W-:Y:S01]  /*53a0*/  LOP3.LUT R14, R14, 0xff, RZ, 0xc0, !PT ;  /* 0x000000ff0e0e7812 */ /* 0x020fe200078ec0ff */
[----:B------:R-:W-:Y:S01]  /*53b0*/  BSSY B1, `(.L_x_109) ;  /* 0x000000b000017945 */ /* 0x000fe20003800000 */
[----:B------:R-:W-:Y:S02]  /*53c0*/  ISETP.LT.OR P3, PT, R31, 0x2, !P2 ;  /* 0x000000021f00780c */ /* 0x000fe40005761670 */
[----:B------:R-:W-:-:S05]  /*53d0*/  F2FP.F16.E4M3.UNPACK_B R14, R14 ;  /* 0x0000000eff0e723e */ /* 0x000fca00020006ff */
[----:B------:R-:W-:-:S05]  /*53e0*/  HADD2.F32 R14, -RZ, R14.H0_H0 ;  /* 0x2000000eff0e7230 */ /* 0x000fca0000004100 */
[----:B------:R-:W-:-:S04]  /*53f0*/  FMUL R14, R14, R9 ;  /* 0x000000090e0e7220 */ /* 0x000fc80000400000 */
[----:B------:R-:W-:-:S05]  /*5400*/  FFMA R14, R111, R8, R14 ;  /* 0x000000086f0e7223 */ /* 0x000fca000000000e */
[----:B0-----:R-:W-:Y:S02]  /*5410*/  F2FP.SATFINITE.E4M3.F32.PACK_AB_MERGE_C R15, RZ, R14, RZ ;  /* 0x0000000eff0f723e */ /* 0x001fe400048070ff */
[----:B------:R-:W-:-:S03]  /*5420*/  PRMT R14, RZ, 0x7610, R14 ;  /* 0x00007610ff0e7816 */ /* 0x000fc6000000000e */
[----:B------:R0:W-:Y:S01]  /*5430*/  @!P5 STG.E.U8 desc[UR20][R10.64], R15 ;  /* 0x0000000f0a00d986 */ /* 0x0001e2000c101114 */
[----:B------:R-:W-:Y:S05]  /*5440*/  @P3 BRA `(.L_x_110) ;  /* 0x0000000000043947 */ /* 0x000fea0003800000 */
[----:B------:R4:W5:Y:S02]  /*5450*/  LDG.E.U8 R14, desc[UR20][R6.64+0x1] ;  /* 0x00000114060e7981 */ /* 0x000964000c1e1100 */
.L_x_110:
[----:B------:R-:W-:Y:S05]  /*5460*/  BSYNC B1 ;  /* 0x0000000000017941 */ /* 0x000fea0003800000 */
.L_x_109:
[----:B-----5:R-:W-:Y:S01]  /*5470*/  LOP3.LUT R14, R14, 0xff, RZ, 0xc0, !PT ;  /* 0x000000ff0e0e7812 */ /* 0x020fe200078ec0ff */
[----:B------:R-:W-:Y:S01]  /*5480*/  BSSY B1, `(.L_x_111) ;  /* 0x000000b000017945 */ /* 0x000fe20003800000 */
[----:B------:R-:W-:Y:S02]  /*5490*/  ISETP.LT.OR P5, PT, R31, 0x9, !P1 ;  /* 0x000000091f00780c */ /* 0x000fe40004fa1670 */
[----:B------:R-:W-:-:S05]  /*54a0*/  F2FP.F16.E4M3.UNPACK_B R14, R14 ;  /* 0x0000000eff0e723e */ /* 0x000fca00020006ff */
[----:B------:R-:W-:-:S05]  /*54b0*/  HADD2.F32 R14, -RZ, R14.H0_H0 ;  /* 0x2000000eff0e7230 */ /* 0x000fca0000004100 */
[----:B0-----:R-:W-:Y:S01]  /*54c0*/  FMUL R15, R14, R9 ;  /* 0x000000090e0f7220 */ /* 0x001fe20000400000 */
[----:B------:R-:W-:-:S03]  /*54d0*/  PRMT R14, RZ, 0x7610, R14 ;  /* 0x00007610ff0e7816 */ /* 0x000fc6000000000e */
[----:B------:R-:W-:-:S05]  /*54e0*/  FFMA R15, R110, R8, R15 ;  /* 0x000000086e0f7223 */ /* 0x000fca000000000f */
[----:B------:R-:W-:-:S05]  /*54f0*/  F2FP.SATFINITE.E4M3.F32.PACK_AB_MERGE_C R15, RZ, R15, RZ ;  /* 0x0000000fff0f723e */ /* 0x000fca00048070ff */
[----:B------:R0:W-:Y:S01]  /*5500*/  @!P3 STG.E.U8 desc[UR20][R10.64+0x1], R15 ;  /* 0x0000010f0a00b986 */ /* 0x0001e2000c101114 */
[----:B------:R-:W-:Y:S05]  /*5510*/  @P5 BRA `(.L_x_112) ;  /* 0x0000000000045947 */ /* 0x000fea0003800000 */
[----:B------:R0:W5:Y:S02]  /*5520*/  LDG.E.U8 R14, desc[UR20][R16.64+0x8] ;  /* 0x00000814100e7981 */ /* 0x000164000c1e1100 */
.L_x_112:
[----:B------:R-:W-:Y:S05]  /*5530*/  BSYNC B1 ;  /* 0x0000000000017941 */ /* 0x000fea0003800000 */
.L_x_111:
        /* <DEDUP_REMOVED lines=12> */
.L_x_114:
[----:B------:R-:W-:Y:S05]  /*5600*/  BSYNC B1 ;  /* 0x0000000000017941 */ /* 0x000fea0003800000 */
.L_x_113:
        /* <DEDUP_REMOVED lines=12> */
.L_x_116:
[----:B------:R-:W-:Y:S05]  /*56d0*/  BSYNC B1 ;  /* 0x0000000000017941 */ /* 0x000fea0003800000 */
.L_x_115:
        /* <DEDUP_REMOVED lines=12> */
.L_x_118:
[----:B------:R-:W-:Y:S05]  /*57a0*/  BSYNC B1 ;  /* 0x0000000000017941 */ /* 0x000fea0003800000 */
.L_x_117:
        /* <DEDUP_REMOVED lines=12> */
.L_x_120:
[----:B------:R-:W-:Y:S05]  /*5870*/  BSYNC B1 ;  /* 0x0000000000017941 */ /* 0x000fea0003800000 */
.L_x_119:
        /* <DEDUP_REMOVED lines=12> */
.L_x_122:
[----:B------:R-:W-:Y:S05]  /*5940*/  BSYNC B1 ;  /* 0x0000000000017941 */ /* 0x000fea0003800000 */
.L_x_121:
        /* <DEDUP_REMOVED lines=12> */
.L_x_124:
[----:B------:R-:W-:Y:S05]  /*5a10*/  BSYNC B1 ;  /* 0x0000000000017941 */ /* 0x000fea0003800000 */
.L_x_123:
        /* <DEDUP_REMOVED lines=12> */
.L_x_126:
[----:B------:R-:W-:Y:S05]  /*5ae0*/  BSYNC B1 ;  /* 0x0000000000017941 */ /* 0x000fea0003800000 */
.L_x_125:
        /* <DEDUP_REMOVED lines=12> */
.L_x_128:
[----:B------:R-:W-:Y:S05]  /*5bb0*/  BSYNC B1 ;  /* 0x0000000000017941 */ /* 0x000fea0003800000 */
.L_x_127:
        /* <DEDUP_REMOVED lines=12> */
.L_x_130:
[----:B------:R-:W-:Y:S05]  /*5c80*/  BSYNC B1 ;  /* 0x0000000000017941 */ /* 0x000fea0003800000 */
.L_x_129:
        /* <DEDUP_REMOVED lines=12> */
.L_x_132:
[----:B------:R-:W-:Y:S05]  /*5d50*/  BSYNC B1 ;  /* 0x0000000000017941 */ /* 0x000fea0003800000 */
.L_x_131:
        /* <DEDUP_REMOVED lines=12> */
.L_x_134:
[----:B------:R-:W-:Y:S05]  /*5e20*/  BSYNC B1 ;  /* 0x0000000000017941 */ /* 0x000fea0003800000 */
.L_x_133:
        /* <DEDUP_REMOVED lines=12> */
.L_x_136:
[----:B------:R-:W-:Y:S05]  /*5ef0*/  BSYNC B1 ;  /* 0x0000000000017941 */ /* 0x000fea0003800000 */
.L_x_135:
        /* <DEDUP_REMOVED lines=12> */
.L_x_138:
[----:B------:R-:W-:Y:S05]  /*5fc0*/  BSYNC B1 ;  /* 0x0000000000017941 */ /* 0x000fea0003800000 */
.L_x_137:
        /* <DEDUP_REMOVED lines=12> */
.L_x_140:
[----:B------:R-:W-:Y:S05]  /*6090*/  BSYNC B1 ;  /* 0x0000000000017941 */ /* 0x000fea0003800000 */
.L_x_139:
        /* <DEDUP_REMOVED lines=12> */
.L_x_142:
[----:B------:R-:W-:Y:S05]  /*6160*/  BSYNC B1 ;  /* 0x0000000000017941 */ /* 0x000fea0003800000 */
.L_x_141:
        /* <DEDUP_REMOVED lines=12> */
.L_x_144:
[----:B------:R-:W-:Y:S05]  /*6230*/  BSYNC B1 ;  /* 0x0000000000017941 */ /* 0x000fea0003800000 */
.L_x_143:
        /* <DEDUP_REMOVED lines=12> */
.L_x_146:
[----:B------:R-:W-:Y:S05]  /*6300*/  BSYNC B1 ;  /* 0x0000000000017941 */ /* 0x000fea0003800000 */
.L_x_145:
        /* <DEDUP_REMOVED lines=12> */
.L_x_148:
[----:B------:R-:W-:Y:S05]  /*63d0*/  BSYNC B1 ;  /* 0x0000000000017941 */ /* 0x000fea0003800000 */
.L_x_147:
        /* <DEDUP_REMOVED lines=12> */
.L_x_150:
[----:B------:R-:W-:Y:S05]  /*64a0*/  BSYNC B1 ;  /* 0x0000000000017941 */ /* 0x000fea0003800000 */
.L_x_149:
        /* <DEDUP_REMOVED lines=12> */
.L_x_152:
[----:B------:R-:W-:Y:S05]  /*6570*/  BSYNC B1 ;  /* 0x0000000000017941 */ /* 0x000fea0003800000 */
.L_x_151:
        /* <DEDUP_REMOVED lines=12> */
.L_x_154:
[----:B------:R-:W-:Y:S05]  /*6640*/  BSYNC B1 ;  /* 0x0000000000017941 */ /* 0x000fea0003800000 */
.L_x_153:
        /* <DEDUP_REMOVED lines=12> */
.L_x_156:
[----:B------:R-:W-:Y:S05]  /*6710*/  BSYNC B1 ;  /* 0x0000000000017941 */ /* 0x000fea0003800000 */
.L_x_155:
        /* <DEDUP_REMOVED lines=12> */
.L_x_158:
[----:B------:R-:W-:Y:S05]  /*67e0*/  BSYNC B1 ;  /* 0x0000000000017941 */ /* 0x000fea0003800000 */
.L_x_157:
        /* <DEDUP_REMOVED lines=12> */
.L_x_160:
[----:B------:R-:W-:Y:S05]  /*68b0*/  BSYNC B1 ;  /* 0x0000000000017941 */ /* 0x000fea0003800000 */
.L_x_159:
        /* <DEDUP_REMOVED lines=12> */
.L_x_162:
[----:B------:R-:W-:Y:S05]  /*6980*/  BSYNC B1 ;  /* 0x0000000000017941 */ /* 0x000fea0003800000 */
.L_x_161:
        /* <DEDUP_REMOVED lines=12> */
.L_x_164:
[----:B------:R-:W-:Y:S05]  /*6a50*/  BSYNC B1 ;  /* 0x0000000000017941 */ /* 0x000fea0003800000 */
.L_x_163:
        /* <DEDUP_REMOVED lines=12> */
.L_x_166:
[----:B------:R-:W-:Y:S05]  /*6b20*/  BSYNC B1 ;  /* 0x0000000000017941 */ /* 0x000fea0003800000 */
.L_x_165:
[----:B------:R-:W-:Y:S05]  /*6b30*/  @P2 BRA `(.L_x_167) ;  /* 0x0000001000302947 */ /* 0x000fea0003800000 */
[----:B-----5:R-:W-:-:S04]  /*6b40*/  LOP3.LUT R12, R12, 0xff, RZ, 0xc0, !PT ;  /* 0x000000ff0c0c7812 */ /* 0x020fc800078ec0ff */
[----:B------:R-:W-:-:S05]  /*6b50*/  F2FP.F16.E4M3.UNPACK_B R12, R12 ;  /* 0x0000000cff0c723e */ /* 0x000fca00020006ff */
[----:B------:R-:W-:-:S05]  /*6b60*/  HADD2.F32 R12, -RZ, R12.H0_H0 ;  /* 0x2000000cff0c7230 */ /* 0x000fca0000004100 */
[----:B0--34-:R-:W-:-:S04]  /*6b70*/  FMUL R7, R12, R9 ;  /* 0x000000090c077220 */ /* 0x019fc80000400000 */
[----:B------:R-:W-:-:S05]  /*6b80*/  FFMA R7, R20, R8, R7 ;  /* 0x0000000814077223 */ /* 0x000fca0000000007 */
[----:B------:R-:W-:-:S05]  /*6b90*/  F2FP.SATFINITE.E4M3.F32.PACK_AB_MERGE_C R7, RZ, R7, RZ ;  /* 0x00000007ff07723e */ /* 0x000fca00048070ff */
[----:B------:R0:W-:Y:S01]  /*6ba0*/  STG.E.U8 desc[UR20][R10.64+0x39], R7 ;  /* 0x000039070a007986 */ /* 0x0001e2000c101114 */
[----:B------:R-:W-:Y:S05]  /*6bb0*/  BRA `(.L_x_167) ;  /* 0x0000001000107947 */ /* 0x000fea0003800000 */
.L_x_38:
[C---:B------:R-:W-:Y:S01]  /*6bc0*/  ISETP.GE.AND P1, PT, R32.reuse, 0x1, PT ;  /* 0x000000012000780c */ /* 0x040fe20003f26270 */
[-C--:B--2---:R-:W-:Y:S01]  /*6bd0*/  FMUL R145, R145, R8.reuse ;  /* 0x0000000891917220 */ /* 0x084fe20000400000 */
[----:B------:R-:W-:Y:S01]  /*6be0*/  ISETP.GE.AND P2, PT, R32, 0x9, PT ;  /* 0x000000092000780c */ /* 0x000fe20003f46270 */
[-C--:B------:R-:W-:Y:S01]  /*6bf0*/  FMUL R144, R144, R8.reuse ;  /* 0x0000000890907220 */ /* 0x080fe20000400000 */
[----:B------:R-:W-:Y:S01]  /*6c00*/  ISETP.LT.OR P3, PT, R31, 0x1, !P1 ;  /* 0x000000011f00780c */ /* 0x000fe20004f61670 */
[-C--:B------:R-:W-:Y:S01]  /*6c10*/  FMUL R143, R143, R8.reuse ;  /* 0x000000088f8f7220 */ /* 0x080fe20000400000 */
[C---:B------:R-:W-:Y:S01]  /*6c20*/  ISETP.LT.OR P6, PT, R31.reuse, 0x2, !P1 ;  /* 0x000000021f00780c */ /* 0x040fe20004fc1670 */
[-C--:B------:R-:W-:Y:S01]  /*6c30*/  FMUL R142, R142, R8.reuse ;  /* 0x000000088e8e7220 */ /* 0x080fe20000400000 */
[----:B------:R-:W-:Y:S01]  /*6c40*/  ISETP.LT.OR P5, PT, R31, 0x1, !P2 ;  /* 0x000000011f00780c */ /* 0x000fe200057a1670 */
[-C--:B------:R-:W-:Y:S01]  /*6c50*/  FMUL R141, R141, R8.reuse ;  /* 0x000000088d8d7220 */ /* 0x080fe20000400000 */
[----:B------:R-:W-:Y:S01]  /*6c60*/  F2FP.SATFINITE.E4M3.F32.PACK_AB_MERGE_C R145, RZ, R145, RZ ;  /* 0x00000091ff91723e */ /* 0x000fe200048070ff */
[----:B------:R-:W-:Y:S01]  /*6c70*/  FMUL R140, R140, R8 ;  /* 0x000000088c8c7220 */ /* 0x000fe20000400000 */
[----:B------:R-:W-:Y:S01]  /*6c80*/  F2FP.SATFINITE.E4M3.F32.PACK_AB_MERGE_C R7, RZ, R144, RZ ;  /* 0x00000090ff07723e */ /* 0x000fe200048070ff */
[-C--:B------:R-:W-:Y:S01]  /*6c90*/  FMUL R139, R139, R8.reuse ;  /* 0x000000088b8b7220 */ /* 0x080fe20000400000 */
[----:B------:R-:W-:Y:S01]  /*6ca0*/  F2FP.SATFINITE.E4M3.F32.PACK_AB_MERGE_C R143, RZ, R143, RZ ;  /* 0x0000008fff8f723e */ /* 0x000fe200048070ff */
[----:B------:R-:W-:Y:S01]  /*6cb0*/  FMUL R138, R138, R8 ;  /* 0x000000088a8a7220 */ /* 0x000fe20000400000 */
[----:B------:R-:W-:Y:S01]  /*6cc0*/  F2FP.SATFINITE.E4M3.F32.PACK_AB_MERGE_C R25, RZ, R142, RZ ;  /* 0x0000008eff19723e */ /* 0x000fe200048070ff */
[----:B------:R-:W-:Y:S01]  /*6cd0*/  @!P3 STG.E.U8 desc[UR20][R16.64], R145 ;  /* 0x000000911000b986 */ /* 0x000fe2000c101114 */
[----:B------:R-:W-:Y:S01]  /*6ce0*/  ISETP.LT.OR P3, PT, R31, 0x2, !P2 ;  /* 0x000000021f00780c */ /* 0x000fe20005761670 */
[-C--:B------:R-:W-:Y:S01]  /*6cf0*/  FMUL R137, R137, R8.reuse ;  /* 0x0000000889897220 */ /* 0x080fe20000400000 */
[----:B------:R-:W-:Y:S01]  /*6d00*/  F2FP.SATFINITE.E4M3.F32.PACK_AB_MERGE_C R141, RZ, R141, RZ ;  /* 0x0000008dff8d723e */ /* 0x000fe200048070ff */
[----:B------:R0:W-:Y:S01]  /*6d10*/  @!P6 STG.E.U8 desc[UR20][R16.64+0x1], R7 ;  /* 0x000001071000e986 */ /* 0x0001e2000c101114 */
[C---:B------:R-:W-:Y:S01]  /*6d20*/  ISETP.LT.OR P6, PT, R31.reuse, 0x9, !P1 ;  /* 0x000000091f00780c */ /* 0x040fe20004fc1670 */
[-C--:B------:R-:W-:Y:S01]  /*6d30*/  FMUL R136, R136, R8.reuse ;  /* 0x0000000888887220 */ /* 0x080fe20000400000 */
[----:B------:R-:W-:Y:S01]  /*6d40*/  F2FP.SATFINITE.E4M3.F32.PACK_AB_MERGE_C R139, RZ, R139, RZ ;  /* 0x0000008bff8b723e */ /* 0x000fe200048070ff */
[----:B------:R-:W-:Y:S01]  /*6d50*/  @!P5 STG.E.U8 desc[UR20][R14.64], R143 ;  /* 0x0000008f0e00d986 */ /* 0x000fe2000c101114 */
[----:B------:R-:W-:Y:S01]  /*6d60*/  ISETP.LT.OR P5, PT, R31, 0xa, !P1 ;  /* 0x0000000a1f00780c */ /* 0x000fe20004fa1670 */
[----:B------:R-:W-:Y:S01]  /*6d70*/  FMUL R135, R135, R8 ;  /* 0x0000000887877220 */ /* 0x000fe20000400000 */
[----:B------:R-:W-:Y:S01]  /*6d80*/  F2FP.SATFINITE.E4M3.F32.PACK_AB_MERGE_C R27, RZ, R138, RZ ;  /* 0x0000008aff1b723e */ /* 0x000fe200048070ff */
[-C--:B------:R-:W-:Y:S01]  /*6d90*/  FMUL R134, R134, R8.reuse ;  /* 0x0000000886867220 */ /* 0x080fe20000400000 */
[----:B------:R-:W-:Y:S01]  /*6da0*/  F2FP.SATFINITE.E4M3.F32.PACK_AB_MERGE_C R137, RZ, R137, RZ ;  /* 0x00000089ff89723e */ /* 0x000fe200048070ff */
[----:B------:R1:W-:Y:S01]  /*6db0*/  @!P3 STG.E.U8 desc[UR20][R14.64+0x1], R25 ;  /* 0x000001190e00b986 */ /* 0x0003e2000c101114 */
[----:B------:R-:W-:Y:S01]  /*6dc0*/  ISETP.LT.OR P3, PT, R31, 0x9, !P2 ;  /* 0x000000091f00780c */ /* 0x000fe20005761670 */
[----:B------:R-:W-:Y:S01]  /*6dd0*/  FMUL R133, R133, R8 ;  /* 0x0000000885857220 */ /* 0x000fe20000400000 */
[----:B0-----:R-:W-:Y:S01]  /*6de0*/  F2FP.SATFINITE.E4M3.F32.PACK_AB_MERGE_C R7, RZ, R140, RZ ;  /* 0x0000008cff07723e */ /* 0x001fe200048070ff */
[----:B------:R-:W-:Y:S01]  /*6df0*/  @!P6 STG.E.U8 desc[UR20][R16.64+0x8], R141 ;  /* 0x0000088d1000e986 */ /* 0x000fe2000c101114 */
[C---:B------:R-:W-:Y:S01]  /*6e00*/  ISETP.LT.OR P6, PT, R31.reuse, 0xa, !P2 ;  /* 0x0000000a1f00780c */ /* 0x040fe200057c1670 */
[-C--:B------:R-:W-:Y:S01]  /*6e10*/  FMUL R132, R132, R8.reuse ;  /* 0x0000000884847220 */ /* 0x080fe20000400000 */
[----:B------:R-:W-:Y:S01]  /*6e20*/  F2FP.SATFINITE.E4M3.F32.PACK_AB_MERGE_C R135, RZ, R135, RZ ;  /* 0x00000087ff87723e */ /* 0x000fe200048070ff */
[----:B------:R0:W-:Y:S01]  /*6e30*/  @!P5 STG.E.U8 desc[UR20][R16.64+0x9], R7 ;  /* 0x000009071000d986 */ /* 0x0001e2000c101114 */
[----:B------:R-:W-:Y:S01]  /*6e40*/  ISETP.LT.OR P5, PT, R31, 0x11, !P1 ;  /* 0x000000111f00780c */ /* 0x000fe20004fa1670 */
[-C--:B------:R-:W-:Y:S01]  /*6e50*/  FMUL R131, R131, R8.reuse ;  /* 0x0000000883837220 */ /* 0x080fe20000400000 */
[----:B------:R-:W-:Y:S01]  /*6e60*/  F2FP.SATFINITE.E4M3.F32.PACK_AB_MERGE_C R133, RZ, R133, RZ ;  /* 0x00000085ff85723e */ /* 0x000fe200048070ff */
[----:B------:R-:W-:Y:S01]  /*6e70*/  FMUL R130, R130, R8 ;  /* 0x0000000882827220 */ /* 0x000fe20000400000 */
[----:B-1----:R-:W-:Y:S01]  /*6e80*/  F2FP.SATFINITE.E4M3.F32.PACK_AB_MERGE_C R25, RZ, R134, RZ ;  /* 0x00000086ff19723e */ /* 0x002fe200048070ff */
[----:B------:R-:W-:Y:S01]  /*6e90*/  @!P3 STG.E.U8 desc[UR20][R14.64+0x8], R139 ;  /* 0x0000088b0e00b986 */ /* 0x000fe2000c101114 */
[----:B------:R-:W-:Y:S01]  /*6ea0*/  ISETP.LT.OR P3, PT, R31, 0x12, !P1 ;  /* 0x000000121f00780c */ /* 0x000fe20004f61670 */
[-C--:B------:R-:W-:Y:S01]  /*6eb0*/  FMUL R129, R129, R8.reuse ;  /* 0x0000000881817220 */ /* 0x080fe20000400000 */
[----:B------:R-:W-:Y:S01]  /*6ec0*/  F2FP.SATFINITE.E4M3.F32.PACK_AB_MERGE_C R131, RZ, R131, RZ ;  /* 0x00000083ff83723e */ /* 0x000fe200048070ff */
[----:B------:R1:W-:Y:S01]  /*6ed0*/  @!P6 STG.E.U8 desc[UR20][R14.64+0x9], R27 ;  /* 0x0000091b0e00e986 */ /* 0x0003e2000c101114 */
[C---:B------:R-:W-:Y:S01]  /*6ee0*/  ISETP.LT.OR P6, PT, R31.reuse, 0x11, !P2 ;  /* 0x000000111f00780c */ /* 0x040fe200057c1670 */
[----:B------:R-:W-:Y:S01]  /*6ef0*/  FMUL R128, R128, R8 ;  /* 0x0000000880807220 */ /* 0x000fe20000400000 */
[----:B0-----:R-:W-:Y:S01]  /*6f00*/  F2FP.SATFINITE.E4M3.F32.PACK_AB_MERGE_C R7, RZ, R136, RZ ;  /* 0x00000088ff07723e */ /* 0x001fe200048070ff */
[----:B------:R-:W-:Y:S01]  /*6f10*/  @!P5 STG.E.U8 desc[UR20][R16.64+0x10], R137 ;  /* 0x000010891000d986 */ /* 0x000fe2000c101114 */
[----:B------:R-:W-:Y:S01]  /*6f20*/  ISETP.LT.OR P5, PT, R31, 0x12, !P2 ;  /* 0x000000121f00780c */ /* 0x000fe200057a1670 */
[-C--:B------:R-:W-:Y:S01]  /*6f30*/  FMUL R127, R127, R8.reuse ;  /* 0x000000087f7f7220 */ /* 0x080fe20000400000 */
[----:B------:R-:W-:Y:S01]  /*6f40*/  F2FP.SATFINITE.E4M3.F32.PACK_AB_MERGE_C R129, RZ, R129, RZ ;  /* 0x00000081ff81723e */ /* 0x000fe200048070ff */
[-C--:B------:R-:W-:Y:S01]  /*6f50*/  FMUL R126, R126, R8.reuse ;  /* 0x000000087e7e7220 */ /* 0x080fe20000400000 */
[-C--:B------:R-:W-:Y:S01]  /*6f60*/  FMUL R125, R125, R8.reuse ;  /* 0x000000087d7d7220 */ /* 0x080fe20000400000 */
[----:B------:R0:W-:Y:S01]  /*6f70*/  @!P3 STG.E.U8 desc[UR20][R16.64+0x11], R7 ;  /* 0x000011071000b986 */ /* 0x0001e2000c101114 */
[C---:B------:R-:W-:Y:S01]  /*6f80*/  ISETP.LT.OR P3, PT, R31.reuse, 0x19, !P1 ;  /* 0x000000191f00780c */ /* 0x040fe20004f61670 */
[----:B------:R-:W-:Y:S01]  /*6f90*/  FMUL R124, R124, R8 ;  /* 0x000000087c7c7220 */ /* 0x000fe20000400000 */
[----:B-1----:R-:W-:Y:S01]  /*6fa0*/  F2FP.SATFINITE.E4M3.F32.PACK_AB_MERGE_C R27, RZ, R132, RZ ;  /* 0x00000084ff1b723e */ /* 0x002fe200048070ff */
[----:B------:R-:W-:Y:S01]  /*6fb0*/  @!P6 STG.E.U8 desc[UR20][R14.64+0x10], R135 ;  /* 0x000010870e00e986 */ /* 0x000fe2000c101114 */
[----:B------:R-:W-:Y:S01]  /*6fc0*/  ISETP.LT.OR P6, PT, R31, 0x1a, !P1 ;  /* 0x0000001a1f00780c */ /* 0x000fe20004fc1670 */
[-C--:B------:R-:W-:Y:S01]  /*6fd0*/  FMUL R123, R123, R8.reuse ;  /* 0x000000087b7b7220 */ /* 0x080fe20000400000 */
[----:B------:R-:W-:Y:S01]  /*6fe0*/  F2FP.SATFINITE.E4M3.F32.PACK_AB_MERGE_C R127, RZ, R127, RZ ;  /* 0x0000007fff7f723e */ /* 0x000fe200048070ff */
[----:B------:R1:W-:Y:S01]  /*6ff0*/  @!P5 STG.E.U8 desc[UR20][R14.64+0x11], R25 ;  /* 0x000011190e00d986 */ /* 0x0003e2000c101114 */
[----:B------:R-:W-:Y:S01]  /*7000*/  ISETP.LT.OR P5, PT, R31, 0x19, !P2 ;  /* 0x000000191f00780c */ /* 0x000fe200057a1670 */
[-C--:B------:R-:W-:Y:S01]  /*7010*/  FMUL R122, R122, R8.reuse ;  /* 0x000000087a7a7220 */ /* 0x080fe20000400000 */
[----:B------:R-:W-:Y:S01]  /*7020*/  F2FP.SATFINITE.E4M3.F32.PACK_AB_MERGE_C R125, RZ, R125, RZ ;  /* 0x0000007dff7d723e */ /* 0x000fe200048070ff */
        /* <DEDUP_REMOVED lines=8> */
[----:B------:R-:W-:Y:S01]  /*70b0*/  FMUL R119, R119, R8 ;  /* 0x0000000877777220 */ /* 0x000fe20000400000 */
[----:B-1----:R-:W-:Y:S01]  /*70c0*/  F2FP.SATFINITE.E4M3.F32.PACK_AB_MERGE_C R25, RZ, R128, RZ ;  /* 0x00000080ff19723e */ /* 0x002fe200048070ff */
[----:B------:R-:W-:Y:S01]  /*70d0*/  @!P5 STG.E.U8 desc[UR20][R14.64+0x18], R131 ;  /* 0x000018830e00d986 */ /* 0x000fe2000c101114 */
[----:B------:R-:W-:Y:S01]  /*70e0*/  ISETP.LT.OR P5, PT, R31, 0x22, !P1 ;  /* 0x000000221f00780c */ /* 0x000fe20004fa1670 */
[-C--:B------:R-:W-:Y:S01]  /*70f0*/  FMUL R118, R118, R8.reuse ;  /* 0x0000000876767220 */ /* 0x080fe20000400000 */
[----:B------:R-:W-:Y:S01]  /*7100*/  F2FP.SATFINITE.E4M3.F32.PACK_AB_MERGE_C R121, RZ, R121, RZ ;  /* 0x00000079ff79723e */ /* 0x000fe200048070ff */
[-C--:B------:R-:W-:Y:S01]  /*7110*/  FMUL R117, R117, R8.reuse ;  /* 0x0000000875757220 */ /* 0x080fe20000400000 */
[----:B------:R-:W-:Y:S01]  /*7120*/  F2FP.SATFINITE.E4M3.F32.PACK_AB_MERGE_C R119, RZ, R119, RZ ;  /* 0x00000077ff77723e */ /* 0x000fe200048070ff */
[----:B------:R1:W-:Y:S01]  /*7130*/  @!P3 STG.E.U8 desc[UR20][R14.64+0x19], R7 ;  /* 0x000019070e00b986 */ /* 0x0003e2000c101114 */
[C---:B------:R-:W-:Y:S01]  /*7140*/  ISETP.LT.OR P3, PT, R31.reuse, 0x21, !P2 ;  /* 0x000000211f00780c */ /* 0x040fe20005761670 */
        /* <DEDUP_REMOVED lines=9> */
[----:B------:R-:W-:Y:S01]  /*71e0*/  FMUL R113, R113, R8 ;  /* 0x0000000871717220 */ /* 0x000fe20000400000 */
[----:B-1----:R-:W-:Y:S01]  /*71f0*/  F2FP.SATFINITE.E4M3.F32.PACK_AB_MERGE_C R7, RZ, R124, RZ ;  /* 0x0000007cff07723e */ /* 0x002fe200048070ff */
[-C--:B------:R-:W-:Y:S01]  /*7200*/  FMUL R112, R112, R8.reuse ;  /* 0x0000000870707220 */ /* 0x080fe20000400000 */
        /* <DEDUP_REMOVED lines=29> */
[----:B------:R-:W-:Y:S01]  /*73e0*/  ISETP.LT.OR P3, PT, R31, 0x32, !P2 ;  /* 0x000000321f00780c */ /* 0x000fe20005761670 */
[-C--:B------:R-:W-:Y:S01]  /*73f0*/  FMUL R103, R103, R8.reuse ;  /* 0x0000000867677220 */ /* 0x080fe20000400000 */
[----:B------:R-:W-:Y:S01]  /*7400*/  F2FP.SATFINITE.E4M3.F32.PACK_AB_MERGE_C R105, RZ, R105, RZ ;  /* 0x00000069ff69723e */ /* 0x000fe200048070ff */
[----:B------:R0:W-:Y:S01]  /*7410*/  @!P6 STG.E.U8 desc[UR20][R16.64+0x31], R27 ;  /* 0x0000311b1000e986 */ /* 0x0001e2000c101114 */
[C---:B------:R-:W-:Y:S01]  /*7420*/  ISETP.LT.OR P6, PT, R31.reuse, 0x39, !P1 ;  /* 0x000000391f00780c */ /* 0x040fe20004fc1670 */
[-C--:B------:R-:W-:Y:S01]  /*7430*/  FMUL R102, R102, R8.reuse ;  /* 0x0000000866667220 */ /* 0x080fe20000400000 */
[C---:B------:R-:W-:Y:S01]  /*7440*/  ISETP.LT.OR P1, PT, R31.reuse, 0x3a, !P1 ;  /* 0x0000003a1f00780c */ /* 0x040fe20004f21670 */
[----:B------:R-:W-:Y:S01]  /*7450*/  @!P5 STG.E.U8 desc[UR20][R14.64+0x30], R119 ;  /* 0x000030770e00d986 */ /* 0x000fe2000c101114 */
[C---:B------:R-:W-:Y:S01]  /*7460*/  ISETP.LT.OR P5, PT, R31.reuse, 0x39, !P2 ;  /* 0x000000391f00780c */ /* 0x040fe200057a1670 */
[-C--:B------:R-:W-:Y:S01]  /*7470*/  FMUL R100, R100, R8.reuse ;  /* 0x0000000864647220 */ /* 0x080fe20000400000 */
[----:B------:R-:W-:Y:S01]  /*7480*/  ISETP.LT.OR P2, PT, R31, 0x3a, !P2 ;  /* 0x0000003a1f00780c */ /* 0x000fe20005741670 */
[----:B------:R-:W-:Y:S01]  /*7490*/  FMUL R101, R101, R8 ;  /* 0x0000000865657220 */ /* 0x000fe20000400000 */
[----:B-1----:R-:W-:Y:S01]  /*74a0*/  F2FP.SATFINITE.E4M3.F32.PACK_AB_MERGE_C R25, RZ, R116, RZ ;  /* 0x00000074ff19723e */ /* 0x002fe200048070ff */
[----:B------:R1:W-:Y:S01]  /*74b0*/  @!P3 STG.E.U8 desc[UR20][R14.64+0x31], R7 ;  /* 0x000031070e00b986 */ /* 0x0003e2000c101114 */
[C---:B------:R-:W-:Y:S01]  /*74c0*/  ISETP.GE.AND P3, PT, R32.reuse, 0x89, PT ;  /* 0x000000892000780c */ /* 0x040fe20003f66270 */
[----:B------:R-:W-:Y:S01]  /*74d0*/  FMUL R99, R99, R8 ;  /* 0x0000000863637220 */ /* 0x000fe20000400000 */
[----:B0-----:R-:W-:Y:S01]  /*74e0*/  F2FP.SATFINITE.E4M3.F32.PACK_AB_MERGE_C R27, RZ, R114, RZ ;  /* 0x00000072ff1b723e */ /* 0x001fe200048070ff */
[----:B------:R-:W-:Y:S01]  /*74f0*/  @!P6 STG.E.U8 desc[UR20][R16.64+0x38], R117 ;  /* 0x000038751000e986 */ /* 0x000fe2000c101114 */
[----:B------:R-:W-:Y:S01]  /*7500*/  ISETP.GE.AND P6, PT, R32, 0x81, PT ;  /* 0x000000812000780c */ /* 0x000fe20003fc6270 */
[-C--:B------:R-:W-:Y:S01]  /*7510*/  FMUL R98, R98, R8.reuse ;  /* 0x0000000862627220 */ /* 0x080fe20000400000 */
[----:B------:R-:W-:Y:S01]  /*7520*/  F2FP.SATFINITE.E4M3.F32.PACK_AB_MERGE_C R103, RZ, R103, RZ ;  /* 0x00000067ff67723e */ /* 0x000fe200048070ff */
[----:B------:R0:W-:Y:S01]  /*7530*/  @!P1 STG.E.U8 desc[UR20][R16.64+0x39], R25 ;  /* 0x0000391910009986 */ /* 0x0001e2000c101114 */
[----:B------:R-:W-:Y:S01]  /*7540*/  ISETP.LT.OR P1, PT, R31, 0x1, !P6 ;  /* 0x000000011f00780c */ /* 0x000fe20007721670 */
[-C--:B------:R-:W-:Y:S01]  /*7550*/  FMUL R97, R97, R8.reuse ;  /* 0x0000000861617220 */ /* 0x080fe20000400000 */
[----:B------:R-:W-:Y:S01]  /*7560*/  F2FP.SATFINITE.E4M3.F32.PACK_AB_MERGE_C R101, RZ, R101, RZ ;  /* 0x00000065ff65723e */ /* 0x000fe200048070ff */
[----:B------:R-:W-:Y:S01]  /*7570*/  @!P2 STG.E.U8 desc[UR20][R14.64+0x39], R27 ;  /* 0x0000391b0e00a986 */ /* 0x000fe2000c101114 */
[C---:B------:R-:W-:Y:S01]  /*7580*/  ISETP.LT.OR P2, PT, R31.reuse, 0x2, !P6 ;  /* 0x000000021f00780c */ /* 0x040fe20007741670 */
[----:B------:R-:W-:Y:S01]  /*7590*/  FMUL R96, R96, R8 ;  /* 0x0000000860607220 */ /* 0x000fe20000400000 */
[----:B-1----:R-:W-:Y:S01]  /*75a0*/  F2FP.SATFINITE.E4M3.F32.PACK_AB_MERGE_C R7, RZ, R112, RZ ;  /* 0x00000070ff07723e */ /* 0x002fe200048070ff */
        /* <DEDUP_REMOVED lines=45> */
[----:B------:R-:W-:Y:S01]  /*7880*/  FMUL R20, R20, R8 ;  /* 0x0000000814147220 */ /* 0x000fe20000400000 */
[----:B------:R-:W-:-:S03]  /*7890*/  F2FP.SATFINITE.E4M3.F32.PACK_AB_MERGE_C R19, RZ, R19, RZ ;  /* 0x00000013ff13723e */ /* 0x000fc600048070ff */
[----:B------:R-:W-:Y:S02]  /*78a0*/  F2FP.SATFINITE.E4M3.F32.PACK_AB_MERGE_C R21, RZ, R21, RZ ;  /* 0x00000015ff15723e */ /* 0x000fe400048070ff */
[----:B-1----:R-:W-:Y:S01]  /*78b0*/  F2FP.SATFINITE.E4M3.F32.PACK_AB_MERGE_C R7, RZ, R100, RZ ;  /* 0x00000064ff07723e */ /* 0x002fe200048070ff */
[----:B------:R0:W-:Y:S01]  /*78c0*/  @!P2 STG.E.U8 desc[UR20][R12.64+0x11], R15 ;  /* 0x0000110f0c00a986 */ /* 0x0001e2000c101114 */
[----:B------:R-:W-:-:S03]  /*78d0*/  ISETP.LT.OR P2, PT, R31, 0x1a, !P6 ;  /* 0x0000001a1f00780c */ /* 0x000fc60007741670 */
[----:B------:R-:W-:Y:S01]  /*78e0*/  @!P1 STG.E.U8 desc[UR20][R10.64+0x10], R103 ;  /* 0x000010670a009986 */ /* 0x000fe2000c101114 */
[----:B------:R-:W-:-:S03]  /*78f0*/  ISETP.LT.OR P1, PT, R31, 0x19, !P6 ;  /* 0x000000191f00780c */ /* 0x000fc60007721670 */
[----:B------:R1:W-:Y:S01]  /*7900*/  @!P5 STG.E.U8 desc[UR20][R10.64+0x11], R17 ;  /* 0x000011110a00d986 */ /* 0x0003e2000c101114 */
[----:B------:R-:W-:Y:S02]  /*7910*/  ISETP.LT.OR P5, PT, R31, 0x19, !P3 ;  /* 0x000000191f00780c */ /* 0x000fe40005fa1670 */
[----:B0-----:R-:W-:-:S03]  /*7920*/  F2FP.SATFINITE.E4M3.F32.PACK_AB_MERGE_C R15, RZ, R98, RZ ;  /* 0x00000062ff0f723e */ /* 0x001fc600048070ff */
[----:B------:R0:W-:Y:S01]  /*7930*/  @!P2 STG.E.U8 desc[UR20][R12.64+0x19], R7 ;  /* 0x000019070c00a986 */ /* 0x0001e2000c101114 */
[----:B------:R-:W-:-:S03]  /*7940*/  ISETP.LT.OR P2, PT, R31, 0x1a, !P3 ;  /* 0x0000001a1f00780c */ /* 0x000fc60005f41670 */
[----:B------:R-:W-:Y:S01]  /*7950*/  @!P1 STG.E.U8 desc[UR20][R12.64+0x18], R101 ;  /* 0x000018650c009986 */ /* 0x000fe2000c101114 */
[C---:B------:R-:W-:Y:S02]  /*7960*/  ISETP.LT.OR P1, PT, R31.reuse, 0x21, !P6 ;  /* 0x000000211f00780c */ /* 0x040fe40007721670 */
[----:B-1----:R-:W-:Y:S01]  /*7970*/  F2FP.SATFINITE.E4M3.F32.PACK_AB_MERGE_C R17, RZ, R96, RZ ;  /* 0x00000060ff11723e */ /* 0x002fe200048070ff */
[----:B------:R-:W-:Y:S01]  /*7980*/  @!P5 STG.E.U8 desc[UR20][R10.64+0x18], R99 ;  /* 0x000018630a00d986 */ /* 0x000fe2000c101114 */
[----:B------:R-:W-:Y:S02]  /*7990*/  ISETP.LT.OR P5, PT, R31, 0x22, !P6 ;  /* 0x000000221f00780c */ /* 0x000fe400077a1670 */
[----:B0-----:R-:W-:-:S03]  /*79a0*/  F2FP.SATFINITE.E4M3.F32.PACK_AB_MERGE_C R7, RZ, R94, RZ ;  /* 0x0000005eff07723e */ /* 0x001fc600048070ff */
        /* <DEDUP_REMOVED lines=21> */
[----:B0-----:R-:W-:-:S07]  /*7b00*/  F2FP.SATFINITE.E4M3.F32.PACK_AB_MERGE_C R15, RZ, R18, RZ ;  /* 0x00000012ff0f723e */ /* 0x001fce00048070ff */
[----:B------:R-:W-:Y:S01]  /*7b10*/  @!P1 STG.E.U8 desc[UR20][R12.64+0x30], R89 ;  /* 0x000030590c009986 */ /* 0x000fe2000c101114 */
[C---:B------:R-:W-:Y:S02]  /*7b20*/  ISETP.LT.OR P1, PT, R31.reuse, 0x39, !P6 ;  /* 0x000000391f00780c */ /* 0x040fe40007721670 */
[C---:B------:R-:W-:Y:S01]  /*7b30*/  ISETP.LT.OR P6, PT, R31.reuse, 0x3a, !P6 ;  /* 0x0000003a1f00780c */ /* 0x040fe200077c1670 */
[----:B------:R0:W-:Y:S01]  /*7b40*/  @!P5 STG.E.U8 desc[UR20][R12.64+0x31], R7 ;  /* 0x000031070c00d986 */ /* 0x0001e2000c101114 */
[C---:B------:R-:W-:Y:S02]  /*7b50*/  ISETP.LT.OR P5, PT, R31.reuse, 0x32, !P3 ;  /* 0x000000321f00780c */ /* 0x040fe40005fa1670 */
[----:B-1----:R-:W-:Y:S01]  /*7b60*/  F2FP.SATFINITE.E4M3.F32.PACK_AB_MERGE_C R17, RZ, R20, RZ ;  /* 0x00000014ff11723e */ /* 0x002fe200048070ff */
[----:B------:R1:W-:Y:S01]  /*7b70*/  @!P2 STG.E.U8 desc[UR20][R10.64+0x30], R23 ;  /* 0x000030170a00a986 */ /* 0x0003e2000c101114 */
[C---:B------:R-:W-:Y:S02]  /*7b80*/  ISETP.LT.OR P2, PT, R31.reuse, 0x39, !P3 ;  /* 0x000000391f00780c */ /* 0x040fe40005f41670 */
[----:B------:R-:W-:-:S02]  /*7b90*/  ISETP.LT.OR P3, PT, R31, 0x3a, !P3 ;  /* 0x0000003a1f00780c */ /* 0x000fc40005f61670 */
[----:B0-----:R-:W-:-:S05]  /*7ba0*/  F2FP.SATFINITE.E4M3.F32.PACK_AB_MERGE_C R7, RZ, R22, RZ ;  /* 0x00000016ff07723e */ /* 0x001fca00048070ff */
[----:B------:R1:W-:Y:S04]  /*7bb0*/  @!P5 STG.E.U8 desc[UR20][R10.64+0x31], R7 ;  /* 0x000031070a00d986 */ /* 0x0003e8000c101114 */
[----:B------:R1:W-:Y:S04]  /*7bc0*/  @!P1 STG.E.U8 desc[UR20][R12.64+0x38], R19 ;  /* 0x000038130c009986 */ /* 0x0003e8000c101114 */
[----:B------:R1:W-:Y:S04]  /*7bd0*/  @!P6 STG.E.U8 desc[UR20][R12.64+0x39], R15 ;  /* 0x0000390f0c00e986 */ /* 0x0003e8000c101114 */
[----:B------:R1:W-:Y:S04]  /*7be0*/  @!P2 STG.E.U8 desc[UR20][R10.64+0x38], R21 ;  /* 0x000038150a00a986 */ /* 0x0003e8000c101114 */
[----:B------:R1:W-:Y:S02]  /*7bf0*/  @!P3 STG.E.U8 desc[UR20][R10.64+0x39], R17 ;  /* 0x000039110a00b986 */ /* 0x0003e4000c101114 */
.L_x_167:
[----:B------:R-:W-:Y:S05]  /*7c00*/  BSYNC B0 ;  /* 0x0000000000007941 */ /* 0x000fea0003800000 */
.L_x_37:
[----:B------:R-:W-:Y:S01]  /*7c10*/  ULDC UR6, c[0x0][0xc] ;  /* 0x0000030000067ab9 */ /* 0x000fe20000000800 */
[----:B------:R-:W-:Y:S01]  /*7c20*/  ULDC UR7, c[0x0][0x10] ;  /* 0x0000040000077ab9 */ /* 0x000fe20000000800 */
[----:B01-34-:R-:W0:Y:S01]  /*7c30*/  LDC R7, c[0x0][0x14] ;  /* 0x00000500ff077b82 */ /* 0x01be220000000800 */
[----:B------:R-:W-:Y:S01]  /*7c40*/  UIMAD.WIDE.U32 UR6, UR6, UR7, URZ ;  /* 0x00000007060672a5 */ /* 0x000fe2000f8e003f */
[----:B------:R-:W-:Y:S02]  /*7c50*/  IMAD.MOV.U32 R10, RZ, RZ, -0x1 ;  /* 0xffffffffff0a7424 */ /* 0x000fe400078e00ff */
[----:B------:R-:W-:-:S03]  /*7c60*/  IMAD.MOV.U32 R6, RZ, RZ, -0x1 ;  /* 0xffffffffff067424 */ /* 0x000fc600078e00ff */
[----:B0-----:R-:W-:-:S04]  /*7c70*/  IMAD.WIDE.U32 R2, R7, UR6, R2 ;  /* 0x0000000607027c25 */ /* 0x001fc8000f8e0002 */
[----:B------:R-:W-:Y:S01]  /*7c80*/  IMAD R7, R7, UR7, RZ ;  /* 0x0000000707077c24 */ /* 0x000fe2000f8e02ff */
[----:B------:R-:W-:Y:S02]  /*7c90*/  ULDC.64 UR6, c[0x0][0x650] ;  /* 0x0001940000067ab9 */ /* 0x000fe40000000a00 */
[----:B------:R-:W-:Y:S01]  /*7ca0*/  ISETP.GE.U32.AND P1, PT, R2, UR6, PT ;  /* 0x0000000602007c0c */ /* 0x000fe2000bf26070 */
[--C-:B------:R-:W-:Y:S01]  /*7cb0*/  IMAD.IADD R3, R3, 0x1, R7.reuse ;  /* 0x0000000103037824 */ /* 0x100fe200078e0207 */
[----:B------:R-:W-:-:S04]  /*7cc0*/  PRMT R7, RZ, 0x7610, R7 ;  /* 0x00007610ff077816 */ /* 0x000fc80000000007 */
[----:B------:R-:W-:-:S13]  /*7cd0*/  ISETP.GE.U32.AND.EX P1, PT, R3, UR7, PT, P1 ;  /* 0x0000000703007c0c */ /* 0x000fda000bf26110 */
[----:B------:R-:W-:Y:S05]  /*7ce0*/  @P1 BRA `(.L_x_168) ;  /* 0x0000000400601947 */ /* 0x000fea0003800000 */
[----:B------:R-:W0:Y:S01]  /*7cf0*/  S2R R20, SR_CTAID.X ;  /* 0x0000000000147919 */ /* 0x000e220000002500 */
[----:B------:R-:W1:Y:S01]  /*7d00*/  LDC.64 R14, c[0x0][0x628] ;  /* 0x00018a00ff0e7b82 */ /* 0x000e620000000a00 */
[----:B------:R-:W-:Y:S01]  /*7d10*/  ULDC UR6, c[0x0][0x150] ;  /* 0x0000540000067ab9 */ /* 0x000fe20000000800 */
[----:B-----5:R-:W-:Y:S01]  /*7d20*/  IMAD.MOV.U32 R12, RZ, RZ, R2 ;  /* 0x000000ffff0c7224 */ /* 0x020fe200078e0002 */
[----:B------:R-:W3:Y:S01]  /*7d30*/  S2R R22, SR_CTAID.Y ;  /* 0x0000000000167919 */ /* 0x000ee20000002600 */
[----:B------:R-:W-:-:S04]  /*7d40*/  IMAD.MOV.U32 R13, RZ, RZ, R3 ;  /* 0x000000ffff0d7224 */ /* 0x000fc800078e0003 */
[----:B------:R-:W4:Y:S08]  /*7d50*/  LDC R23, c[0x0][0x144] ;  /* 0x00005100ff177b82 */ /* 0x000f300000000800 */
[----:B--2---:R-:W2:Y:S08]  /*7d60*/  LDC R16, c[0x0][0x630] ;  /* 0x00018c00ff107b82 */ /* 0x004eb00000000800 */
[----:B------:R-:W2:Y:S01]  /*7d70*/  LDC.64 R18, c[0x0][0x620] ;  /* 0x00018800ff127b82 */ /* 0x000ea20000000a00 */
[----:B-1----:R-:W-:-:S04]  /*7d80*/  ISETP.NE.U32.AND P1, PT, R14, RZ, PT ;  /* 0x000000ff0e00720c */ /* 0x002fc80003f25070 */
[----:B------:R-:W-:Y:S02]  /*7d90*/  ISETP.NE.AND.EX P1, PT, R15, RZ, PT, P1 ;  /* 0x000000ff0f00720c */ /* 0x000fe40003f25310 */
[----:B0-----:R-:W-:-:S05]  /*7da0*/  I2FP.F32.U32 R6, R20 ;  /* 0x0000001400067245 */ /* 0x001fca0000201000 */
[----:B------:R-:W-:-:S04]  /*7db0*/  FMUL R6, R6, UR6 ;  /* 0x0000000606067c20 */ /* 0x000fc80008400000 */
[----:B------:R0:W1:Y:S02]  /*7dc0*/  F2I.U32.TRUNC.NTZ R21, R6 ;  /* 0x0000000600157305 */ /* 0x000064000020f000 */
[----:B---34-:R-:W-:Y:S05]  /*7dd0*/  @!P1 BRA `(.L_x_169) ;  /* 0x0000000000289947 */ /* 0x018fea0003800000 */
[----:B------:R-:W3:Y:S02]  /*7de0*/  LDC R7, c[0x0][0x634] ;  /* 0x00018d00ff077b82 */ /* 0x000ee40000000800 */
[----:B---3--:R-:W-:-:S05]  /*7df0*/  IADD3 R13, P1, R2, R7, RZ ;  /* 0x00000007020d7210 */ /* 0x008fca0007f3e0ff */
[----:B------:R-:W-:-:S04]  /*7e00*/  IMAD.X R17, RZ, RZ, R3, P1 ;  /* 0x000000ffff117224 */ /* 0x000fc800008e0603 */
[----:B0-----:R-:W-:-:S04]  /*7e10*/  IMAD.WIDE.U32 R6, R17, R14, RZ ;  /* 0x0000000e11067225 */ /* 0x001fc800078e00ff */
[----:B------:R-:W-:-:S04]  /*7e20*/  IMAD.WIDE.U32 R10, P1, R13, R15, R6 ;  /* 0x0000000f0d0a7225 */ /* 0x000fc80007820006 */
[----:B------:R-:W-:-:S04]  /*7e30*/  IMAD.WIDE.U32 R6, R13, R14, RZ ;  /* 0x0000000e0d067225 */ /* 0x000fc800078e00ff */
[----:B------:R-:W-:Y:S01]  /*7e40*/  IMAD.X R13, RZ, RZ, RZ, P1 ;  /* 0x000000ffff0d7224 */ /* 0x000fe200008e06ff */
[----:B------:R-:W-:Y:S01]  /*7e50*/  IADD3 RZ, P1, R7, R10, RZ ;  /* 0x0000000a07ff7210 */ /* 0x000fe20007f3e0ff */
[----:B------:R-:W-:-:S04]  /*7e60*/  IMAD.MOV.U32 R12, RZ, RZ, R11 ;  /* 0x000000ffff0c7224 */ /* 0x000fc800078e000b */
[----:B------:R-:W-:-:S08]  /*7e70*/  IMAD.WIDE.U32.X R12, R17, R15, R12, P1 ;  /* 0x0000000f110c7225 */ /* 0x000fd000008e040c */
.L_x_169:
[----:B------:R-:W3:Y:S01]  /*7e80*/  LDC.64 R28, c[0x0][0x640] ;  /* 0x00019000ff1c7b82 */ /* 0x000ee20000000a00 */
[-C--:B--2---:R-:W-:Y:S01]  /*7e90*/  SHF.R.U64 R17, R12, R16.reuse, R13 ;  /* 0x000000100c117219 */ /* 0x084fe2000000120d */
[----:B-1----:R-:W-:Y:S01]  /*7ea0*/  IMAD.MOV R21, RZ, RZ, -R21 ;  /* 0x000000ffff157224 */ /* 0x002fe200078e0a15 */
[----:B0-----:R-:W-:Y:S01]  /*7eb0*/  SHF.R.U32.HI R6, RZ, R16, R13 ;  /* 0x00000010ff067219 */ /* 0x001fe2000001160d */
[----:B------:R-:W-:Y:S01]  /*7ec0*/  ULDC UR6, c[0x0][0x154] ;  /* 0x0000550000067ab9 */ /* 0x000fe20000000800 */
[----:B------:R-:W-:Y:S01]  /*7ed0*/  IADD3 R11, P1, RZ, -R17, RZ ;  /* 0x80000011ff0b7210 */ /* 0x000fe20007f3e0ff */
[----:B------:R-:W-:Y:S02]  /*7ee0*/  IMAD R23, R23, R21, R20 ;  /* 0x0000001517177224 */ /* 0x000fe400078e0214 */
[----:B------:R-:W0:Y:S01]  /*7ef0*/  LDC R12, c[0x0][0x618] ;  /* 0x00018600ff0c7b82 */ /* 0x000e220000000800 */
[----:B------:R-:W-:Y:S02]  /*7f00*/  IMAD.MOV.U32 R13, RZ, RZ, 0x1 ;  /* 0x00000001ff0d7424 */ /* 0x000fe400078e00ff */
[----:B------:R-:W-:-:S04]  /*7f10*/  IMAD.X R7, RZ, RZ, ~R6, P1 ;  /* 0x000000ffff077224 */ /* 0x000fc800008e0e06 */
[-C--:B------:R-:W-:Y:S01]  /*7f20*/  IMAD R10, R7, R18.reuse, RZ ;  /* 0x00000012070a7224 */ /* 0x080fe200078e02ff */
[----:B------:R-:W1:Y:S01]  /*7f30*/  LDC R24, c[0x0][0x608] ;  /* 0x00018200ff187b82 */ /* 0x000e620000000800 */
[----:B------:R-:W-:-:S04]  /*7f40*/  IMAD.WIDE.U32 R6, R11, R18, R2 ;  /* 0x000000120b067225 */ /* 0x000fc800078e0002 */
[----:B------:R-:W-:Y:S01]  /*7f50*/  IMAD R11, R11, R19, R10 ;  /* 0x000000130b0b7224 */ /* 0x000fe200078e020a */
[----:B------:R-:W-:Y:S02]  /*7f60*/  I2FP.F32.U32 R10, R22 ;  /* 0x00000016000a7245 */ /* 0x000fe40000201000 */
[----:B------:R-:W2:Y:S01]  /*7f70*/  LDC R26, c[0x0][0x658] ;  /* 0x00019600ff1a7b82 */ /* 0x000ea20000000800 */
[----:B------:R-:W-:Y:S01]  /*7f80*/  IMAD.IADD R7, R7, 0x1, R11 ;  /* 0x0000000107077824 */ /* 0x000fe200078e020b */
[----:B---3--:R-:W-:Y:S01]  /*7f90*/  ISETP.NE.U32.AND P1, PT, R28, RZ, PT ;  /* 0x000000ff1c00720c */ /* 0x008fe20003f25070 */
[----:B------:R-:W-:Y:S01]  /*7fa0*/  FMUL R10, R10, UR6 ;  /* 0x000000060a0a7c20 */ /* 0x000fe20008400000 */
[----:B------:R-:W-:Y:S02]  /*7fb0*/  IMAD.MOV.U32 R11, RZ, RZ, -0x1 ;  /* 0xffffffffff0b7424 */ /* 0x000fe400078e00ff */
[----:B------:R-:W-:Y:S01]  /*7fc0*/  ISETP.NE.AND.EX P1, PT, R29, RZ, PT, P1 ;  /* 0x000000ff1d00720c */ /* 0x000fe20003f25310 */
[----:B------:R3:W4:Y:S01]  /*7fd0*/  F2I.U32.TRUNC.NTZ R19, R10 ;  /* 0x0000000a00137305 */ /* 0x000722000020f000 */
[----:B------:R-:W3:Y:S01]  /*7fe0*/  LDC R21, c[0x0][0x148] ;  /* 0x00005200ff157b82 */ /* 0x000ee20000000800 */
[----:B0-----:R-:W-:-:S02]  /*7ff0*/  SHF.R.U64 R16, R6, R12, R7 ;  /* 0x0000000c06107219 */ /* 0x001fc40000001207 */
[----:B------:R-:W-:-:S05]  /*8000*/  SHF.R.U32.HI R7, RZ, R12, R7 ;  /* 0x0000000cff077219 */ /* 0x000fca0000011607 */
[----:B------:R-:W0:Y:S01]  /*8010*/  LDC R20, c[0x0][0x600] ;  /* 0x00018000ff147b82 */ /* 0x000e220000000800 */
[-CC-:B-1----:R-:W-:Y:S02]  /*8020*/  SHF.R.U64 R14, R16, R24.reuse, R7.reuse ;  /* 0x00000018100e7219 */ /* 0x182fe40000001207 */
[----:B------:R-:W-:-:S05]  /*8030*/  SHF.R.U32.HI R7, RZ, R24, R7 ;  /* 0x00000018ff077219 */ /* 0x000fca0000011607 */
[----:B------:R-:W1:Y:S01]  /*8040*/  LDC R27, c[0x0][0x648] ;  /* 0x00019200ff1b7b82 */ /* 0x000e620000000800 */
[-CC-:B--2---:R-:W-:Y:S02]  /*8050*/  SHF.R.U64 R18, R14, R26.reuse, R7.reuse ;  /* 0x0000001a0e127219 */ /* 0x184fe40000001207 */
[-C--:B------:R-:W-:Y:S02]  /*8060*/  SHF.L.U32 R11, R11, R26.reuse, RZ ;  /* 0x0000001a0b0b7219 */ /* 0x080fe400000006ff */
[-C--:B------:R-:W-:Y:S01]  /*8070*/  SHF.R.U32.HI R7, RZ, R26.reuse, R7 ;  /* 0x0000001aff077219 */ /* 0x080fe20000011607 */
[----:B------:R-:W-:Y:S01]  /*8080*/  IMAD.MOV.U32 R6, RZ, RZ, R18 ;  /* 0x000000ffff067224 */ /* 0x000fe200078e0012 */
[----:B------:R-:W-:Y:S01]  /*8090*/  SHF.L.U32 R30, R13, R26, RZ ;  /* 0x0000001a0d1e7219 */ /* 0x000fe200000006ff */
[----:B------:R-:W2:Y:S01]  /*80a0*/  LDC R31, c[0x0][0x638] ;  /* 0x00018e00ff1f7b82 */ /* 0x000ea20000000800 */
[----:B------:R-:W-:-:S07]  /*80b0*/  LOP3.LUT R25, RZ, R11, RZ, 0x33, !PT ;  /* 0x0000000bff197212 */ /* 0x000fce00078e33ff */
[----:B------:R-:W0:Y:S01]  /*80c0*/  LDC R32, c[0x0][0x610] ;  /* 0x00018400ff207b82 */ /* 0x000e220000000800 */
[----:B----4-:R-:W-:Y:S05]  /*80d0*/  @!P1 BRA `(.L_x_170) ;  /* 0x0000000000289947 */ /* 0x010fea0003800000 */
[----:B------:R-:W4:Y:S02]  /*80e0*/  LDC R13, c[0x0][0x64c] ;  /* 0x00019300ff0d7b82 */ /* 0x000f240000000800 */
[----:B----4-:R-:W-:-:S05]  /*80f0*/  IADD3 R13, P1, R18, R13, RZ ;  /* 0x0000000d120d7210 */ /* 0x010fca0007f3e0ff */
[----:B------:R-:W-:-:S04]  /*8100*/  IMAD.X R15, RZ, RZ, R7, P1 ;  /* 0x000000ffff0f7224 */ /* 0x000fc800008e0607 */
[----:B------:R-:W-:-:S04]  /*8110*/  IMAD.WIDE.U32 R6, R15, R28, RZ ;  /* 0x0000001c0f067225 */ /* 0x000fc800078e00ff */
[----:B---3--:R-:W-:-:S04]  /*8120*/  IMAD.WIDE.U32 R10, P1, R13, R29, R6 ;  /* 0x0000001d0d0a7225 */ /* 0x008fc80007820006 */
[----:B------:R-:W-:-:S04]  /*8130*/  IMAD.WIDE.U32 R6, R13, R28, RZ ;  /* 0x0000001c0d067225 */ /* 0x000fc800078e00ff */
[----:B------:R-:W-:Y:S01]  /*8140*/  IMAD.X R13, RZ, RZ, RZ, P1 ;  /* 0x000000ffff0d7224 */ /* 0x000fe200008e06ff */
[----:B------:R-:W-:Y:S01]  /*8150*/  IADD3 RZ, P1, R7, R10, RZ ;  /* 0x0000000a07ff7210 */ /* 0x000fe20007f3e0ff */
[----:B------:R-:W-:-:S04]  /*8160*/  IMAD.MOV.U32 R12, RZ, RZ, R11 ;  /* 0x000000ffff0c7224 */ /* 0x000fc800078e000b */
[----:B------:R-:W-:-:S08]  /*8170*/  IMAD.WIDE.U32.X R6, R15, R29, R12, P1 ;  /* 0x0000001d0f067225 */ /* 0x000fd000008e040c */
.L_x_170:
[----:B-1----:R-:W-:Y:S01]  /*8180*/  SHF.R.U64 R6, R6, R27, R7 ;  /* 0x0000001b06067219 */ /* 0x002fe20000001207 */
[----:B0-----:R-:W-:Y:S01]  /*8190*/  VIADD R13, R20, 0xffffffff ;  /* 0xffffffff140d7836 */ /* 0x001fe20000000000 */
[----:B------:R-:W-:Y:S01]  /*81a0*/  LOP3.LUT R11, R14, R25, RZ, 0xc0, !PT ;  /* 0x000000190e0b7212 */ /* 0x000fe200078ec0ff */
[----:B------:R-:W-:Y:S02]  /*81b0*/  IMAD.MOV R19, RZ, RZ, -R19 ;  /* 0x000000ffff137224 */ /* 0x000fe400078e0a13 */
[----:B------:R-:W-:Y:S02]  /*81c0*/  IMAD.MOV R7, RZ, RZ, -R6 ;  /* 0x000000ffff077224 */ /* 0x000fe400078e0a06 */
[----:B------:R-:W-:Y:S01]  /*81d0*/  IMAD R30, R30, R6, R11 ;  /* 0x000000061e1e7224 */ /* 0x000fe200078e020b */
[----:B------:R-:W-:Y:S01]  /*81e0*/  LOP3.LUT R11, R16, R13, RZ, 0xc0, !PT ;  /* 0x0000000d100b7212 */ /* 0x000fe200078ec0ff */
[----:B---3--:R-:W-:Y:S02]  /*81f0*/  @P4 IMAD R23, R21, R19, R22 ;  /* 0x0000001315174224 */ /* 0x008fe400078e0216 */
[----:B--2---:R-:W-:-:S02]  /*8200*/  IMAD R6, R7, R31, R18 ;  /* 0x0000001f07067224 */ /* 0x004fc400078e0212 */
[----:B------:R-:W-:Y:S02]  /*8210*/  IMAD R30, R30, R32, R23 ;  /* 0x000000201e1e7224 */ /* 0x000fe400078e0217 */
[----:B------:R-:W-:Y:S02]  /*8220*/  IMAD R11, R6, R20, R11 ;  /* 0x00000014060b7224 */ /* 0x000fe400078e020b */
[----:B------:R-:W-:Y:S02]  /*8230*/  IMAD.MOV.U32 R7, RZ, RZ, 0x1 ;  /* 0x00000001ff077424 */ /* 0x000fe400078e00ff */
[----:B------:R-:W-:Y:S01]  /*8240*/  IMAD.MOV.U32 R6, RZ, RZ, R17 ;  /* 0x000000ffff067224 */ /* 0x000fe200078e0011 */
[----:B------:R-:W-:Y:S02]  /*8250*/  SEL R10, R11, R30, !P4 ;  /* 0x0000001e0b0a7207 */ /* 0x000fe40006000000 */
[----:B------:R-:W-:-:S07]  /*8260*/  SEL R30, R30, R11, !P4 ;  /* 0x0000000b1e1e7207 */ /* 0x000fce0006000000 */
.L_x_168:
[----:B------:R-:W-:Y:S01]  /*8270*/  LOP3.LUT P1, RZ, R7, 0xff, RZ, 0xc0, !PT ;  /* 0x000000ff07ff7812 */ /* 0x000fe2000782c0ff */
[----:B------:R-:W-:-:S12]  /*8280*/  IMAD.MOV.U32 R7, RZ, RZ, R30 ;  /* 0x000000ffff077224 */ /* 0x000fd800078e001e */
[----:B------:R-:W-:Y:S05]  /*8290*/  @P1 BRA `(.L_x_171) ;  /* 0xffffff8c00b41947 */ /* 0x000fea000383ffff */
[----:B------:R-:W-:Y:S05]  /*82a0*/  EXIT ;  /* 0x000000000000794d */ /* 0x000fea0003800000 */
.L_x_7:
[----:B0-----:R-:W-:Y:S01]  /*82b0*/  ULDC.64 UR4, c[0x0][0x650] ;  /* 0x0001940000047ab9 */ /* 0x001fe20000000a00 */
        /* <DEDUP_REMOVED lines=25> */
.L_x_173:
[----:B------:R-:W0:Y:S01]  /*8450*/  LDC.64 R28, c[0x0][0x640] ;  /* 0x00019000ff1c7b82 */ /* 0x000e220000000a00 */
[-CC-:B------:R-:W-:Y:S01]  /*8460*/  SHF.R.U64 R21, R16, R10.reuse, R17.reuse ;  /* 0x0000000a10157219 */ /* 0x180fe20000001211 */
[----:B------:R-:W-:Y:S01]  /*8470*/  IMAD.MOV.U32 R27, RZ, RZ, 0x1 ;  /* 0x00000001ff1b7424 */ /* 0x000fe200078e00ff */
[----:B------:R-:W-:Y:S02]  /*8480*/  SHF.R.U32.HI R5, RZ, R10, R17 ;  /* 0x0000000aff057219 */ /* 0x000fe40000011611 */
[----:B------:R-:W-:-:S03]  /*8490*/  IADD3 R7, P0, RZ, -R21, RZ ;  /* 0x80000015ff077210 */ /* 0x000fc60007f1e0ff */
[----:B------:R-:W1:Y:S02]  /*84a0*/  LDC R14, c[0x0][0x618] ;  /* 0x00018600ff0e7b82 */ /* 0x000e640000000800 */
[----:B------:R-:W-:Y:S02]  /*84b0*/  IMAD.X R5, RZ, RZ, ~R5, P0 ;  /* 0x000000ffff057224 */ /* 0x000fe400000e0e05 */
[----:B------:R-:W-:-:S04]  /*84c0*/  IMAD.WIDE.U32 R12, R7, R24, R2 ;  /* 0x00000018070c7225 */ /* 0x000fc800078e0002 */
[----:B------:R-:W2:Y:S01]  /*84d0*/  LDC R16, c[0x0][0x608] ;  /* 0x00018200ff107b82 */ /* 0x000ea20000000800 */
[----:B------:R-:W-:-:S04]  /*84e0*/  IMAD R10, R5, R24, RZ ;  /* 0x00000018050a7224 */ /* 0x000fc800078e02ff */
[----:B------:R-:W-:Y:S02]  /*84f0*/  IMAD R5, R7, R25, R10 ;  /* 0x0000001907057224 */ /* 0x000fe400078e020a */
[----:B------:R-:W-:Y:S01]  /*8500*/  IMAD.MOV.U32 R7, RZ, RZ, -0x1 ;  /* 0xffffffffff077424 */ /* 0x000fe200078e00ff */
[----:B------:R-:W3:Y:S01]  /*8510*/  LDC R26, c[0x0][0x658] ;  /* 0x00019600ff1a7b82 */ /* 0x000ee20000000800 */
[----:B------:R-:W-:Y:S01]  /*8520*/  IMAD.IADD R5, R13, 0x1, R5 ;  /* 0x000000010d057824 */ /* 0x000fe200078e0205 */
[----:B0-----:R-:W-:-:S04]  /*8530*/  ISETP.NE.U32.AND P0, PT, R28, RZ, PT ;  /* 0x000000ff1c00720c */ /* 0x001fc80003f05070 */
        /* <DEDUP_REMOVED lines=8> */
[-CC-:B---3--:R-:W-:Y:S02]  /*85c0*/  SHF.R.U64 R24, R22, R26.reuse, R5.reuse ;  /* 0x0000001a16187219 */ /* 0x188fe40000001205 */
[-C--:B------:R-:W-:Y:S02]  /*85d0*/  SHF.L.U32 R7, R7, R26.reuse, RZ ;  /* 0x0000001a07077219 */ /* 0x080fe400000006ff */
[----:B------:R-:W-:Y:S01]  /*85e0*/  SHF.R.U32.HI R13, RZ, R26, R5 ;  /* 0x0000001aff0d7219 */ /* 0x000fe20000011605 */
[----:B------:R-:W-:Y:S01]  /*85f0*/  IMAD.MOV.U32 R12, RZ, RZ, R24 ;  /* 0x000000ffff0c7224 */ /* 0x000fe200078e0018 */
[----:B------:R-:W-:Y:S01]  /*8600*/  LOP3.LUT R31, RZ, R7, RZ, 0x33, !PT ;  /* 0x00000007ff1f7212 */ /* 0x000fe200078e33ff */
[----:B------:R-:W3:Y:S01]  /*8610*/  LDC R30, c[0x0][0x610] ;  /* 0x00018400ff1e7b82 */ /* 0x000ee20000000800 */
[----:B------:R-:W-:Y:S05]  /*8620*/  @!P0 BRA `(.L_x_174) ;  /* 0x0000000000288947 */ /* 0x000fea0003800000 */
        /* <DEDUP_REMOVED lines=10> */
.L_x_174:
[----:B-1----:R-:W-:Y:S01]  /*86d0*/  SHF.R.U64 R10, R12, R10, R13 ;  /* 0x0000000a0c0a7219 */ /* 0x002fe2000000120d */
[----:B0-----:R-:W-:Y:S01]  /*86e0*/  VIADD R9, R23, 0xffffffff ;  /* 0xffffffff17097836 */ /* 0x001fe20000000000 */
[----:B------:R-:W-:Y:S01]  /*86f0*/  SHF.L.U32 R27, R27, R26, RZ ;  /* 0x0000001a1b1b7219 */ /* 0x000fe200000006ff */
[----:B------:R-:W-:Y:S01]  /*8700*/  @P4 IMAD R11, R19, R20, R8 ;  /* 0x00000014130b4224 */ /* 0x000fe200078e0208 */
[----:B------:R-:W-:Y:S01]  /*8710*/  LOP3.LUT R5, R22, R31, RZ, 0xc0, !PT ;  /* 0x0000001f16057212 */ /* 0x000fe200078ec0ff */
[----:B------:R-:W-:Y:S01]  /*8720*/  IMAD.MOV R7, RZ, RZ, -R10 ;  /* 0x000000ffff077224 */ /* 0x000fe200078e0a0a */
[----:B------:R-:W-:Y:S01]  /*8730*/  LOP3.LUT R18, R18, R9, RZ, 0xc0, !PT ;  /* 0x0000000912127212 */ /* 0x000fe200078ec0ff */
[----:B------:R-:W-:Y:S02]  /*8740*/  IMAD.MOV.U32 R16, RZ, RZ, R21 ;  /* 0x000000ffff107224 */ /* 0x000fe400078e0015 */
[----:B------:R-:W-:Y:S02]  /*8750*/  IMAD R10, R27, R10, R5 ;  /* 0x0000000a1b0a7224 */ /* 0x000fe400078e0205 */
[----:B--2---:R-:W-:-:S02]  /*8760*/  IMAD R5, R7, R25, R24 ;  /* 0x0000001907057224 */ /* 0x004fc400078e0218 */
[----:B------:R-:W-:Y:S02]  /*8770*/  IMAD.MOV.U32 R7, RZ, RZ, 0x1 ;  /* 0x00000001ff077424 */ /* 0x000fe400078e00ff */
[----:B---3--:R-:W-:Y:S02]  /*8780*/  IMAD R11, R10, R30, R11 ;  /* 0x0000001e0a0b7224 */ /* 0x008fe400078e020b */
[----:B------:R-:W-:Y:S01]  /*8790*/  IMAD R18, R5, R23, R18 ;  /* 0x0000001705127224 */ /* 0x000fe200078e0212 */
[----:B------:R-:W-:-:S04]  /*87a0*/  PRMT R5, R7, 0x7610, R5 ;  /* 0x0000761007057816 */ /* 0x000fc80000000005 */
[----:B------:R-:W-:Y:S02]  /*87b0*/  SEL R7, R18, R11, !P4 ;  /* 0x0000000b12077207 */ /* 0x000fe40006000000 */
[----:B------:R-:W-:-:S07]  /*87c0*/  SEL R18, R11, R18, !P4 ;  /* 0x000000120b127207 */ /* 0x000fce0006000000 */
.L_x_172:
[----:B------:R-:W-:-:S08]  /*87d0*/  NOP ;  /* 0x0000000000007918 */ /* 0x000fd00000000000 */
[----:B------:R-:W0:-:S00]  /*87e0*/  USETMAXREG.DEALLOC.CTAPOOL 0x28 ;  /* 0x00000028000079c8 */ /* 0x000e0000080e0500 */
[----:B0-----:R-:W-:-:S13]  /*87f0*/  ISETP.NE.AND P0, PT, R6, RZ, PT ;  /* 0x000000ff0600720c */ /* 0x001fda0003f05270 */
[----:B------:R-:W-:Y:S05]  /*8800*/  @P0 EXIT ;  /* 0x000000000000094d */ /* 0x000fea0003800000 */
[----:B------:R-:W-:Y:S01]  /*8810*/  LOP3.LUT P0, RZ, R5, 0xff, RZ, 0xc0, !PT ;  /* 0x000000ff05ff7812 */ /* 0x000fe2000780c0ff */
[----:B------:R-:W-:Y:S02]  /*8820*/  IMAD.MOV.U32 R5, RZ, RZ, 0x1 ;  /* 0x00000001ff057424 */ /* 0x000fe400078e00ff */
[----:B------:R-:W-:-:S10]  /*8830*/  IMAD.MOV.U32 R17, RZ, RZ, RZ ;  /* 0x000000ffff117224 */ /* 0x000fd400078e00ff */
[----:B------:R-:W-:Y:S05]  /*8840*/  @!P0 BRA `(.L_x_175) ;  /* 0x0000000c00348947 */ /* 0x000fea0003800000 */
[----:B------:R-:W0:Y:S01]  /*8850*/  LDC R5, c[0x0][0x28c] ;  /* 0x0000a300ff057b82 */ /* 0x000e220000000800 */
[----:B------:R-:W-:Y:S01]  /*8860*/  ULDC UR5, c[0x0][0x658] ;  /* 0x0001960000057ab9 */ /* 0x000fe20000000800 */
[----:B------:R-:W-:Y:S01]  /*8870*/  UMOV UR7, 0xffffffff ;  /* 0xffffffff00077882 */ /* 0x000fe20000000000 */
[----:B------:R-:W-:Y:S01]  /*8880*/  ULDC UR6, c[0x0][0xc] ;  /* 0x0000030000067ab9 */ /* 0x000fe20000000800 */
[----:B------:R-:W-:Y:S01]  /*8890*/  USHF.L.U32 UR8, UR7, UR5, URZ ;  /* 0x0000000507087299 */ /* 0x000fe2000800063f */
[----:B------:R-:W-:Y:S01]  /*88a0*/  BSSY B0, `(.L_x_175) ;  /* 0x00000c7000007945 */ /* 0x000fe20003800000 */
[----:B------:R-:W-:Y:S01]  /*88b0*/  UMOV UR9, 0x1 ;  /* 0x0000000100097882 */ /* 0x000fe20000000000 */
[----:B------:R-:W-:Y:S01]  /*88c0*/  ULDC UR7, c[0x0][0x10] ;  /* 0x0000040000077ab9 */ /* 0x000fe20000000800 */
[----:B------:R-:W1:Y:S01]  /*88d0*/  S2UR UR10, SR_CgaCtaId ;  /* 0x00000000000a79c3 */ /* 0x000e620000008800 */
[----:B------:R-:W-:Y:S01]  /*88e0*/  UIMAD.WIDE.U32 UR6, UR6, UR7, URZ ;  /* 0x00000007060672a5 */ /* 0x000fe2000f8e003f */
[----:B------:R-:W-:Y:S01]  /*88f0*/  IMAD.MOV.U32 R14, RZ, RZ, 0x1 ;  /* 0x00000001ff0e7424 */ /* 0x000fe200078e00ff */
[----:B------:R-:W-:Y:S01]  /*8900*/  USHF.L.U32 UR18, UR9, UR5, URZ ;  /* 0x0000000509127299 */ /* 0x000fe2000800063f */
[----:B------:R-:W-:Y:S01]  /*8910*/  LOP3.LUT R15, R4, 0x2, RZ, 0xfc, !PT ;  /* 0x00000002040f7812 */ /* 0x000fe200078efcff */
[----:B------:R-:W-:Y:S01]  /*8920*/  IMAD.MOV.U32 R17, RZ, RZ, RZ ;  /* 0x000000ffff117224 */ /* 0x000fe200078e00ff */
[----:B------:R-:W-:Y:S01]  /*8930*/  ULDC UR5, c[0x0][0x14] ;  /* 0x0000050000057ab9 */ /* 0x000fe20000000800 */
[----:B------:R-:W-:Y:S01]  /*8940*/  ULDC UR4, c[0x0][0x600] ;  /* 0x0001800000047ab9 */ /* 0x000fe20000000800 */
[----:B------:R-:W-:-:S02]  /*8950*/  UIMAD.WIDE.U32 UR22, UR6, UR5, URZ ;  /* 0x00000005061672a5 */ /* 0x000fc4000f8e003f */
[----:B------:R-:W-:Y:S02]  /*8960*/  UIMAD UR13, UR7, UR5, URZ ;  /* 0x00000005070d72a4 */ /* 0x000fe4000f8e023f */
[----:B------:R-:W-:Y:S02]  /*8970*/  UIADD3 UR4, UR4, -0x1, URZ ;  /* 0xffffffff04047890 */ /* 0x000fe4000fffe03f */
[----:B------:R-:W-:Y:S01]  /*8980*/  ULOP3.LUT UR17, URZ, UR8, URZ, 0x33, !UPT ;  /* 0x000000083f117292 */ /* 0x000fe2000f8e333f */
[----:B0-----:R-:W-:Y:S01]  /*8990*/  VIADD R5, R5, 0x7f ;  /* 0x0000007f05057836 */ /* 0x001fe20000000000 */
[----:B------:R-:W-:Y:S01]  /*89a0*/  UIADD3 UR13, UR23, UR13, URZ ;  /* 0x0000000d170d7290 */ /* 0x000fe2000fffe03f */
[----:B------:R-:W-:-:S03]  /*89b0*/  ULDC.64 UR24, c[0x0][0x198] ;  /* 0x0000660000187ab9 */ /* 0x000fc60000000a00 */
[----:B------:R-:W-:Y:S01]  /*89c0*/  SHF.R.S32.HI R6, RZ, 0x1f, R5 ;  /* 0x0000001fff067819 */ /* 0x000fe20000011405 */
[----:B-1----:R-:W-:-:S03]  /*89d0*/  IMAD.U32 R11, RZ, RZ, UR10 ;  /* 0x0000000aff0b7e24 */ /* 0x002fc6000f8e00ff */
[----:B------:R-:W-:Y:S01]  /*89e0*/  LEA.HI R6, R6, R5, RZ, 0x7 ;  /* 0x0000000506067211 */ /* 0x000fe200078f38ff */
[----:B------:R-:W-:-:S03]  /*89f0*/  IMAD.MOV.U32 R5, RZ, RZ, 0x1 ;  /* 0x00000001ff057424 */ /* 0x000fc600078e00ff */
[----:B------:R-:W-:-:S05]  /*8a00*/  SHF.R.S32.HI R10, RZ, 0x7, R6 ;  /* 0x00000007ff0a7819 */ /* 0x000fca0000011406 */
[----:B------:R-:W-:-:S07]  /*8a10*/  VIADD R12, R10, 0x1 ;  /* 0x000000010a0c7836 */ /* 0x000fce0000000000 */
.L_x_186:
[----:B------:R-:W-:-:S03]  /*8a20*/  UMOV UR5, 0xffffffff ;  /* 0xffffffff00057882 */ /* 0x000fc60000000000 */
[----:B------:R-:W-:Y:S05]  /*8a30*/  BRA.DIV UR5, `(.L_x_176) ;  /* 0x0000000e05cc7947 */ /* 0x000fea000b800000 */
[----:B------:R-:W-:-:S13]  /*8a40*/  ELECT P0, URZ, PT ;  /* 0x00000000003f782f */ /* 0x000fda0003800000 */
.L_x_198:
[----:B------:R-:W0:Y:S01]  /*8a50*/  LDC R6, c[0x0][0x28c] ;  /* 0x0000a300ff067b82 */ /* 0x000e220000000800 */
[----:B------:R-:W-:Y:S01]  /*8a60*/  BSSY B1, `(.L_x_177) ;  /* 0x000003a000017945 */ /* 0x000fe20003800000 */
[----:B0-----:R-:W-:-:S13]  /*8a70*/  ISETP.LT.OR P0, PT, R6, 0x1, !P0 ;  /* 0x000000010600780c */ /* 0x001fda0004701670 */
[----:B------:R-:W-:Y:S05]  /*8a80*/  @P0 BRA `(.L_x_178) ;  /* 0x0000000000dc0947 */ /* 0x000fea0003800000 */
[----:B------:R-:W-:Y:S02]  /*8a90*/  IMAD R18, R18, 0x2, R11 ;  /* 0x0000000212127824 */ /* 0x000fe400078e020b */
[----:B------:R-:W-:Y:S02]  /*8aa0*/  IMAD.SHL.U32 R20, R7, 0x40, RZ ;  /* 0x0000004007147824 */ /* 0x000fe400078e00ff */
[----:B------:R-:W-:Y:S02]  /*8ab0*/  IMAD.MOV.U32 R22, RZ, RZ, RZ ;  /* 0x000000ffff167224 */ /* 0x000fe400078e00ff */
[----:B------:R-:W-:Y:S02]  /*8ac0*/  IMAD.MOV.U32 R6, RZ, RZ, R12 ;  /* 0x000000ffff067224 */ /* 0x000fe400078e000c */
[----:B------:R-:W-:Y:S02]  /*8ad0*/  IMAD.MOV.U32 R7, RZ, RZ, R5 ;  /* 0x000000ffff077224 */ /* 0x000fe400078e0005 */
[----:B------:R-:W-:-:S02]  /*8ae0*/  IMAD.MOV.U32 R8, RZ, RZ, R17 ;  /* 0x000000ffff087224 */ /* 0x000fc400078e0011 */
[----:B------:R-:W-:-:S07]  /*8af0*/  IMAD.SHL.U32 R19, R18, 0x80, RZ ;  /* 0x0000008012137824 */ /* 0x000fce00078e00ff */
.L_x_181:
[----:B------:R-:W0:Y:S01]  /*8b00*/  S2UR UR5, SR_CgaCtaId ;  /* 0x00000000000579c3 */ /* 0x000e220000008800 */
[----:B------:R-:W-:Y:S02]  /*8b10*/  MOV R18, 0x400 ;  /* 0x0000040000127802 */ /* 0x000fe40000000f00 */
[----:B------:R-:W-:Y:S02]  /*8b20*/  SHF.L.U32 R9, R7, 0x1f, RZ ;  /* 0x0000001f07097819 */ /* 0x000fe400000006ff */
[----:B------:R-:W-:-:S13]  /*8b30*/  LOP3.LUT P1, RZ, R0, 0x7f, RZ, 0xc0, !PT ;  /* 0x0000007f00ff7812 */ /* 0x000fda000782c0ff */
[----:B------:R-:W1:Y:S01]  /*8b40*/  @!P1 LDC R13, c[0x0][0x500] ;  /* 0x00014000ff0d9b82 */ /* 0x000e620000000800 */
[----:B0-----:R-:W-:-:S05]  /*8b50*/  IMAD.U32 R11, RZ, RZ, UR5 ;  /* 0x00000005ff0b7e24 */ /* 0x001fca000f8e00ff */
[----:B------:R-:W-:-:S05]  /*8b60*/  LEA R21, R11, R18, 0x18 ;  /* 0x000000120b157211 */ /* 0x000fca00078ec0ff */
[----:B------:R-:W-:-:S04]  /*8b70*/  IMAD R18, R8, 0x8, R21 ;  /* 0x0000000808127824 */ /* 0x000fc800078e0215 */
[----:B------:R-:W0:Y:S02]  /*8b80*/  SYNCS.PHASECHK.TRANS64.TRYWAIT P0, [R18+URZ+0x28], R9 ;  /* 0x00002809120075a7 */ /* 0x000e24000800017f */
[----:B01----:R-:W-:Y:S05]  /*8b90*/  @!P0 BRA `(.L_x_179) ;  /* 0x0000000c00948947 */ /* 0x003fea0003800000 */
.L_x_199:
[----:B0-----:R-:W-:Y:S01]  /*8ba0*/  PRMT R9, R15, 0x9910, RZ ;  /* 0x000099100f097816 */ /* 0x001fe200000000ff */
[----:B------:R0:W-:Y:S03]  /*8bb0*/  @!P1 SYNCS.ARRIVE.TRANS64 RZ, [R18+URZ], R13 ;  /* 0x0000000d12ff99a7 */ /* 0x0001e6000800003f */
[----:B------:R-:W-:-:S13]  /*8bc0*/  ISETP.NE.AND P0, PT, R9, 0x2, PT ;  /* 0x000000020900780c */ /* 0x000fda0003f05270 */
[----:B0-----:R-:W-:Y:S05]  /*8bd0*/  @P0 BRA `(.L_x_180) ;  /* 0x0000000000040947 */ /* 0x001fea0003800000 */
[----:B------:R-:W-:Y:S01]  /*8be0*/  BPT.TRAP 0x1 ;  /* 0x000000040000795c */ /* 0x000fe20000300000 */
.L_x_180:
[----:B------:R-:W-:Y:S01]  /*8bf0*/  IMAD R9, R8, 0x2, R11 ;  /* 0x0000000208097824 */ /* 0x000fe200078e020b */
[----:B------:R-:W-:Y:S01]  /*8c00*/  R2UR UR9, R18 ;  /* 0x00000000120972ca */ /* 0x000fe200000e0000 */
[----:B------:R-:W-:Y:S01]  /*8c10*/  VIADD R6, R6, 0xffffffff ;  /* 0xffffffff06067836 */ /* 0x000fe20000000000 */
[----:B------:R-:W-:Y:S01]  /*8c20*/  UIADD3 UR6, UP0, UR24, 0xf0, URZ ;  /* 0x000000f018067890 */ /* 0x000fe2000ff1e03f */
[--C-:B------:R-:W-:Y:S01]  /*8c30*/  IMAD.U32 R9, R9, 0x4000, R21.reuse ;  /* 0x0000400009097824 */ /* 0x100fe200078e0015 */
[----:B------:R-:W-:Y:S01]  /*8c40*/  R2UR UR11, R19 ;  /* 0x00000000130b72ca */ /* 0x000fe200000e0000 */
[----:B------:R-:W-:Y:S01]  /*8c50*/  IMAD R21, R8, 0x2000, R21 ;  /* 0x0000200008157824 */ /* 0x000fe200078e0215 */
[----:B------:R-:W-:Y:S01]  /*8c60*/  R2UR UR10, R22 ;  /* 0x00000000160a72ca */ /* 0x000fe200000e0000 */
[----:B------:R-:W-:Y:S01]  /*8c70*/  UIADD3 UR26, UP1, UR24, 0x1f0, URZ ;  /* 0x000001f0181a7890 */ /* 0x000fe2000ff3e03f */
[----:B------:R-:W-:Y:S01]  /*8c80*/  R2UR UR5, R9 ;  /* 0x00000000090572ca */ /* 0x000fe200000e0000 */
[----:B------:R-:W-:Y:S01]  /*8c90*/  UIADD3.X UR7, URZ, UR25, URZ, UP0, !UPT ;  /* 0x000000193f077290 */ /* 0x000fe200087fe43f */
[----:B------:R-:W-:Y:S01]  /*8ca0*/  R2UR UR8, R21 ;  /* 0x00000000150872ca */ /* 0x000fe200000e0000 */
[----:B------:R-:W-:Y:S01]  /*8cb0*/  VIADD R8, R8, 0x1 ;  /* 0x0000000108087836 */ /* 0x000fe20000000000 */
[----:B------:R-:W-:Y:S01]  /*8cc0*/  R2UR UR12, R16 ;  /* 0x00000000100c72ca */ /* 0x000fe200000e0000 */
[----:B------:R-:W-:Y:S01]  /*8cd0*/  UIADD3.X UR27, URZ, UR25, URZ, UP1, !UPT ;  /* 0x000000193f1b7290 */ /* 0x000fe20008ffe43f */
[----:B------:R-:W-:Y:S01]  /*8ce0*/  R2UR UR19, R20 ;  /* 0x00000000141372ca */ /* 0x000fe200000e0000 */
[----:B------:R-:W-:Y:S01]  /*8cf0*/  UMOV UR20, 0x30000 ;  /* 0x0003000000147882 */ /* 0x000fe20000000000 */
[----:B------:R-:W-:Y:S01]  /*8d00*/  ISETP.GT.AND P1, PT, R6, 0x1, PT ;  /* 0x000000010600780c */ /* 0x000fe20003f24270 */
[----:B------:R-:W-:Y:S01]  /*8d10*/  UMOV UR14, 0x0 ;  /* 0x00000000000e7882 */ /* 0x000fe20000000000 */
[----:B------:R-:W-:Y:S01]  /*8d20*/  UMOV UR15, 0x10000000 ;  /* 0x10000000000f7882 */ /* 0x000fe20000000000 */
[----:B------:R-:W-:Y:S01]  /*8d30*/  ISETP.NE.AND P0, PT, R8, 0x5, PT ;  /* 0x000000050800780c */ /* 0x000fe20003f05270 */
[----:B------:R-:W-:Y:S01]  /*8d40*/  VIADD R22, R22, 0x80 ;  /* 0x0000008016167836 */ /* 0x000fe20000000000 */
[----:B------:R-:W-:-:S02]  /*8d50*/  UIADD3 UR5, UR5, 0x100, URZ ;  /* 0x0000010005057890 */ /* 0x000fc4000fffe03f */
[----:B------:R-:W-:Y:S01]  /*8d60*/  UIADD3 UR16, UR8, 0x28100, URZ ;  /* 0x0002810008107890 */ /* 0x000fe2000fffe03f */
[----:B------:R-:W-:Y:S02]  /*8d70*/  SEL R18, RZ, 0x1, P0 ;  /* 0x00000001ff127807 */ /* 0x000fe40000000000 */
[----:B------:R-:W-:Y:S02]  /*8d80*/  SEL R8, R8, RZ, P0 ;  /* 0x000000ff08087207 */ /* 0x000fe40000000000 */
[----:B------:R-:W-:Y:S01]  /*8d90*/  UMOV UR8, UR5 ;  /* 0x0000000500087c82 */ /* 0x000fe20008000000 */
[----:B------:R-:W-:Y:S01]  /*8da0*/  LOP3.LUT R7, R7, R18, RZ, 0x3c, !PT ;  /* 0x0000001207077212 */ /* 0x000fe200078e3cff */
[----:B------:R0:W-:Y:S02]  /*8db0*/  UTMALDG.3D.MULTICAST [UR8], [UR6], UR20, desc[UR14] ;  /* 0x00000e08060073b4 */ /* 0x0001e40008011814 */
[----:B0-----:R-:W-:Y:S01]  /*8dc0*/  UMOV UR8, UR16 ;  /* 0x0000001000087c82 */ /* 0x001fe20008000000 */
[----:B------:R-:W-:-:S02]  /*8dd0*/  UMOV UR11, UR19 ;  /* 0x00000013000b7c82 */ /* 0x000fc40008000000 */
[----:B------:R0:W-:Y:S02]  /*8de0*/  UTMALDG.3D [UR8], [UR26], desc[UR14] ;  /* 0x00000e081a0075b4 */ /* 0x0001e40008011000 */
[----:B0-----:R-:W-:Y:S05]  /*8df0*/  @P1 BRA `(.L_x_181) ;  /* 0xfffffffc00401947 */ /* 0x001fea000383ffff */
.L_x_178:
[----:B------:R-:W-:Y:S05]  /*8e00*/  BSYNC B1 ;  /* 0x0000000000017941 */ /* 0x000fea0003800000 */
.L_x_177:
[----:B------:R-:W-:Y:S01]  /*8e10*/  LOP3.LUT P1, RZ, R14, 0xff, RZ, 0xc0, !PT ;  /* 0x000000ff0eff7812 */ /* 0x000fe2000782c0ff */
[C---:B------:R-:W-:Y:S01]  /*8e20*/  IMAD.IADD R17, R10.reuse, 0x1, R17 ;  /* 0x000000010a117824 */ /* 0x040fe200078e0211 */
[----:B------:R-:W-:Y:S01]  /*8e30*/  ULDC.64 UR6, c[0x0][0x650] ;  /* 0x0001940000067ab9 */ /* 0x000fe20000000a00 */
[C---:B------:R-:W-:Y:S01]  /*8e40*/  ISETP.GE.U32.AND P2, PT, R10.reuse, 0x5, PT ;  /* 0x000000050a00780c */ /* 0x040fe20003f46070 */
[----:B------:R-:W-:Y:S01]  /*8e50*/  BSSY B1, `(.L_x_182) ;  /* 0x0000069000017945 */ /* 0x000fe20003800000 */
[----:B------:R-:W-:Y:S01]  /*8e60*/  IMAD.MOV.U32 R18, RZ, RZ, -0x1 ;  /* 0xffffffffff127424 */ /* 0x000fe200078e00ff */
[----:B------:R-:W-:Y:S01]  /*8e70*/  ISETP.GT.U32.AND P0, PT, R17, 0x4, PT ;  /* 0x000000041100780c */ /* 0x000fe20003f04070 */
[----:B------:R-:W-:Y:S01]  /*8e80*/  IMAD.MOV.U32 R16, RZ, RZ, -0x1 ;  /* 0xffffffffff107424 */ /* 0x000fe200078e00ff */
[----:B------:R-:W-:Y:S02]  /*8e90*/  PRMT R14, RZ, 0x7610, R14 ;  /* 0x00007610ff0e7816 */ /* 0x000fe4000000000e */
[----:B------:R-:W-:-:S03]  /*8ea0*/  ISETP.LT.U32.AND P0, PT, R10, 0x5, P0 ;  /* 0x000000050a00780c */ /* 0x000fc60000701070 */
[----:B------:R-:W0:Y:S01]  /*8eb0*/  @P1 S2R R11, SR_CgaCtaId ;  /* 0x00000000000b1919 */ /* 0x000e220000008800 */
[----:B------:R-:W-:-:S04]  /*8ec0*/  @P1 MOV R6, 0x400 ;  /* 0x0000040000061802 */ /* 0x000fc80000000f00 */
[----:B0-----:R-:W-:Y:S01]  /*8ed0*/  @P1 LEA R8, R11, R6, 0x18 ;  /* 0x000000060b081211 */ /* 0x001fe200078ec0ff */
[----:B------:R-:W-:Y:S01]  /*8ee0*/  IMAD.WIDE.U32 R6, R17, -0x33333333, RZ ;  /* 0xcccccccd11067825 */ /* 0x000fe200078e00ff */
[----:B------:R-:W-:Y:S02]  /*8ef0*/  SEL R6, RZ, 0x1, !P0 ;  /* 0x00000001ff067807 */ /* 0x000fe40004000000 */
[----:B------:R0:W-:Y:S01]  /*8f00*/  @P1 SYNCS.ARRIVE.TRANS64.A1T0 RZ, [R8+URZ+0x68], RZ ;  /* 0x000068ff08ff19a7 */ /* 0x0001e2000810003f */
[----:B------:R-:W-:Y:S02]  /*8f10*/  IADD3 R2, P1, R2, UR22, RZ ;  /* 0x0000001602027c10 */ /* 0x000fe4000ff3e0ff */
[----:B------:R-:W-:Y:S02]  /*8f20*/  LOP3.LUT R5, R5, R6, RZ, 0x3c, !PT ;  /* 0x0000000605057212 */ /* 0x000fe400078e3cff */
[----:B------:R-:W-:Y:S02]  /*8f30*/  IADD3.X R3, R3, UR13, RZ, P1, !PT ;  /* 0x0000000d03037c10 */ /* 0x000fe40008ffe4ff */
[----:B------:R-:W-:-:S02]  /*8f40*/  ISETP.GE.U32.AND P0, PT, R2, UR6, PT ;  /* 0x0000000602007c0c */ /* 0x000fc4000bf06070 */
[----:B0-----:R-:W-:Y:S01]  /*8f50*/  SHF.R.U32.HI R8, RZ, 0x2, R7 ;  /* 0x00000002ff087819 */ /* 0x001fe20000011607 */
[----:B------:R-:W-:Y:S01]  /*8f60*/  IMAD.MOV.U32 R7, RZ, RZ, -0x1 ;  /* 0xffffffffff077424 */ /* 0x000fe200078e00ff */
[----:B------:R-:W-:Y:S02]  /*8f70*/  ISETP.GE.U32.AND.EX P0, PT, R3, UR7, PT, P0 ;  /* 0x0000000703007c0c */ /* 0x000fe4000bf06100 */
[----:B------:R-:W-:Y:S01]  /*8f80*/  @P2 LOP3.LUT R5, R5, 0x1, R8, 0x78, !PT ;  /* 0x0000000105052812 */ /* 0x000fe200078e7808 */
[----:B------:R-:W-:Y:S01]  /*8f90*/  IMAD R17, R8, -0x5, R17 ;  /* 0xfffffffb08117824 */ /* 0x000fe200078e0211 */
[----:B------:R-:W-:-:S09]  /*8fa0*/  PRMT R6, RZ, 0x7610, R6 ;  /* 0x00007610ff067816 */ /* 0x000fd20000000006 */
[----:B------:R-:W-:Y:S05]  /*8fb0*/  @P0 BRA `(.L_x_183) ;  /* 0x0000000400480947 */ /* 0x000fea0003800000 */
[----:B------:R-:W0:Y:S01]  /*8fc0*/  S2R R18, SR_CTAID.X ;  /* 0x0000000000127919 */ /* 0x000e220000002500 */
[----:B------:R-:W-:Y:S01]  /*8fd0*/  ULDC.64 UR6, c[0x0][0x628] ;  /* 0x00018a0000067ab9 */ /* 0x000fe20000000a00 */
[----:B------:R-:W1:Y:S01]  /*8fe0*/  LDC R19, c[0x0][0x144] ;  /* 0x00005100ff137b82 */ /* 0x000e620000000800 */
[----:B------:R-:W-:Y:S01]  /*8ff0*/  ISETP.NE.U32.AND P0, PT, RZ, UR6, PT ;  /* 0x00000006ff007c0c */ /* 0x000fe2000bf05070 */
[----:B------:R-:W2:Y:S01]  /*9000*/  S2R R13, SR_CTAID.Y ;  /* 0x00000000000d7919 */ /* 0x000ea20000002600 */
[----:B------:R-:W-:Y:S01]  /*9010*/  ULDC UR8, c[0x0][0x630] ;  /* 0x00018c0000087ab9 */ /* 0x000fe20000000800 */
[----:B------:R-:W-:Y:S01]  /*9020*/  ULDC UR9, c[0x0][0x150] ;  /* 0x0000540000097ab9 */ /* 0x000fe20000000800 */
[----:B------:R-:W-:Y:S01]  /*9030*/  ISETP.NE.AND.EX P0, PT, RZ, UR7, PT, P0 ;  /* 0x00000007ff007c0c */ /* 0x000fe2000bf05300 */
[----:B------:R-:W-:Y:S02]  /*9040*/  IMAD.MOV.U32 R6, RZ, RZ, R2 ;  /* 0x000000ffff067224 */ /* 0x000fe400078e0002 */
[----:B------:R-:W-:Y:S01]  /*9050*/  IMAD.MOV.U32 R7, RZ, RZ, R3 ;  /* 0x000000ffff077224 */ /* 0x000fe200078e0003 */
[----:B0-----:R-:W-:-:S09]  /*9060*/  I2FP.F32.U32 R20, R18 ;  /* 0x0000001200147245 */ /* 0x001fd20000201000 */
[----:B------:R-:W-:Y:S05]  /*9070*/  @!P0 BRA `(.L_x_184) ;  /* 0x0000000000288947 */ /* 0x000fea0003800000 */
[----:B------:R-:W-:Y:S02]  /*9080*/  ULDC UR5, c[0x0][0x634] ;  /* 0x00018d0000057ab9 */ /* 0x000fe40000000800 */
[----:B------:R-:W-:-:S05]  /*9090*/  IADD3 R7, P0, R2, UR5, RZ ;  /* 0x0000000502077c10 */ /* 0x000fca000ff1e0ff */
[----:B------:R-:W-:-:S04]  /*90a0*/  IMAD.X R21, RZ, RZ, R3, P0 ;  /* 0x000000ffff157224 */ /* 0x000fc800000e0603 */
[----:B------:R-:W-:-:S04]  /*90b0*/  IMAD.WIDE.U32 R8, R21, UR6, RZ ;  /* 0x0000000615087c25 */ /* 0x000fc8000f8e00ff */
[----:B------:R-:W-:-:S04]  /*90c0*/  IMAD.WIDE.U32 R8, P0, R7, UR7, R8 ;  /* 0x0000000707087c25 */ /* 0x000fc8000f800008 */
[----:B------:R-:W-:-:S04]  /*90d0*/  IMAD.WIDE.U32 R6, R7, UR6, RZ ;  /* 0x0000000607067c25 */ /* 0x000fc8000f8e00ff */
[----:B------:R-:W-:Y:S01]  /*90e0*/  IMAD.MOV.U32 R6, RZ, RZ, R9 ;  /* 0x000000ffff067224 */ /* 0x000fe200078e0009 */
[----:B------:R-:W-:Y:S01]  /*90f0*/  IADD3 RZ, P1, R7, R8, RZ ;  /* 0x0000000807ff7210 */ /* 0x000fe20007f3e0ff */
[----:B------:R-:W-:-:S04]  /*9100*/  IMAD.X R7, RZ, RZ, RZ, P0 ;  /* 0x000000ffff077224 */ /* 0x000fc800000e06ff */
[----:B------:R-:W-:-:S08]  /*9110*/  IMAD.WIDE.U32.X R6, R21, UR7, R6, P1 ;  /* 0x0000000715067c25 */ /* 0x000fd000088e0406 */
.L_x_184:
[----:B------:R-:W-:Y:S01]  /*9120*/  FMUL R20, R20, UR9 ;  /* 0x0000000914147c20 */ /* 0x000fe20008400000 */
[--C-:B------:R-:W-:Y:S01]  /*9130*/  SHF.R.U64 R16, R6, UR8, R7.reuse ;  /* 0x0000000806107c19 */ /* 0x100fe20008001207 */
[----:B------:R-:W-:Y:S01]  /*9140*/  ULDC.64 UR6, c[0x0][0x620] ;  /* 0x0001880000067ab9 */ /* 0x000fe20000000a00 */
[----:B------:R-:W-:Y:S01]  /*9150*/  SHF.R.U32.HI R6, RZ, UR8, R7 ;  /* 0x00000008ff067c19 */ /* 0x000fe20008011607 */
[----:B------:R-:W-:Y:S01]  /*9160*/  ULDC.64 UR8, c[0x0][0x640] ;  /* 0x0001900000087ab9 */ /* 0x000fe20000000a00 */
[----:B------:R-:W-:Y:S01]  /*9170*/  IADD3 R7, P0, RZ, -R16, RZ ;  /* 0x80000010ff077210 */ /* 0x000fe20007f1e0ff */
[----:B------:R-:W0:Y:S01]  /*9180*/  F2I.U32.TRUNC.NTZ R20, R20 ;  /* 0x0000001400147305 */ /* 0x000e22000020f000 */
[----:B------:R-:W3:Y:S01]  /*9190*/  LDC R22, c[0x0][0x148] ;  /* 0x00005200ff167b82 */ /* 0x000ee20000000800 */
[----:B------:R-:W-:Y:S02]  /*91a0*/  ULDC UR5, c[0x0][0x618] ;  /* 0x0001860000057ab9 */ /* 0x000fe40000000800 */
[----:B------:R-:W-:Y:S01]  /*91b0*/  IMAD.X R6, RZ, RZ, ~R6, P0 ;  /* 0x000000ffff067224 */ /* 0x000fe200000e0e06 */
[----:B------:R-:W-:-:S03]  /*91c0*/  ISETP.NE.U32.AND P0, PT, RZ, UR8, PT ;  /* 0x00000008ff007c0c */ /* 0x000fc6000bf05070 */
[----:B------:R-:W-:Y:S01]  /*91d0*/  IMAD R6, R6, UR6, RZ ;  /* 0x0000000606067c24 */ /* 0x000fe2000f8e02ff */
[----:B------:R-:W-:-:S03]  /*91e0*/  ISETP.NE.AND.EX P0, PT, RZ, UR9, PT, P0 ;  /* 0x00000009ff007c0c */ /* 0x000fc6000bf05300 */
[C---:B------:R-:W-:Y:S02]  /*91f0*/  IMAD R9, R7.reuse, UR7, R6 ;  /* 0x0000000707097c24 */ /* 0x040fe4000f8e0206 */
[----:B------:R-:W-:Y:S01]  /*9200*/  IMAD.WIDE.U32 R6, R7, UR6, R2 ;  /* 0x0000000607067c25 */ /* 0x000fe2000f8e0002 */
[----:B------:R-:W-:-:S03]  /*9210*/  ULDC UR6, c[0x0][0x154] ;  /* 0x0000550000067ab9 */ /* 0x000fc60000000800 */
[----:B0-----:R-:W-:Y:S02]  /*9220*/  IMAD.MOV R8, RZ, RZ, -R20 ;  /* 0x000000ffff087224 */ /* 0x001fe400078e0a14 */
[----:B------:R-:W-:Y:S02]  /*9230*/  IMAD.IADD R7, R7, 0x1, R9 ;  /* 0x0000000107077824 */ /* 0x000fe400078e0209 */
[----:B-1----:R-:W-:Y:S01]  /*9240*/  IMAD R18, R19, R8, R18 ;  /* 0x0000000813127224 */ /* 0x002fe200078e0212 */
[----:B--2---:R-:W-:Y:S02]  /*9250*/  I2FP.F32.U32 R8, R13 ;  /* 0x0000000d00087245 */ /* 0x004fe40000201000 */
[--C-:B------:R-:W-:Y:S02]  /*9260*/  SHF.R.U64 R19, R6, UR5, R7.reuse ;  /* 0x0000000506137c19 */ /* 0x100fe40008001207 */
[----:B------:R-:W-:Y:S01]  /*9270*/  SHF.R.U32.HI R6, RZ, UR5, R7 ;  /* 0x00000005ff067c19 */ /* 0x000fe20008011607 */
[----:B------:R-:W-:Y:S01]  /*9280*/  FMUL R8, R8, UR6 ;  /* 0x0000000608087c20 */ /* 0x000fe20008400000 */
[----:B------:R-:W-:-:S02]  /*9290*/  ULDC UR5, c[0x0][0x608] ;  /* 0x0001820000057ab9 */ /* 0x000fc40000000800 */
[--C-:B------:R-:W-:Y:S01]  /*92a0*/  SHF.R.U64 R21, R19, UR5, R6.reuse ;  /* 0x0000000513157c19 */ /* 0x100fe20008001206 */
[----:B------:R0:W1:Y:S01]  /*92b0*/  F2I.U32.TRUNC.NTZ R24, R8 ;  /* 0x0000000800187305 */ /* 0x000062000020f000 */
[----:B------:R-:W-:Y:S01]  /*92c0*/  SHF.R.U32.HI R6, RZ, UR5, R6 ;  /* 0x00000005ff067c19 */ /* 0x000fe20008011606 */
[----:B------:R-:W-:-:S03]  /*92d0*/  ULDC UR5, c[0x0][0x658] ;  /* 0x0001960000057ab9 */ /* 0x000fc60000000800 */
[--C-:B------:R-:W-:Y:S02]  /*92e0*/  SHF.R.U64 R20, R21, UR5, R6.reuse ;  /* 0x0000000515147c19 */ /* 0x100fe40008001206 */
[----:B------:R-:W-:-:S03]  /*92f0*/  SHF.R.U32.HI R23, RZ, UR5, R6 ;  /* 0x00000005ff177c19 */ /* 0x000fc60008011606 */
[----:B------:R-:W-:Y:S02]  /*9300*/  IMAD.MOV.U32 R6, RZ, RZ, R20 ;  /* 0x000000ffff067224 */ /* 0x000fe400078e0014 */
[----:B------:R-:W-:Y:S01]  /*9310*/  IMAD.MOV.U32 R7, RZ, RZ, R23 ;  /* 0x000000ffff077224 */ /* 0x000fe200078e0017 */
[----:B0-----:R-:W-:Y:S06]  /*9320*/  @!P0 BRA `(.L_x_185) ;  /* 0x0000000000288947 */ /* 0x001fec0003800000 */
        /* <DEDUP_REMOVED lines=10> */
.L_x_185:
[----:B------:R-:W-:Y:S01]  /*93d0*/  ULDC UR5, c[0x0][0x648] ;  /* 0x0001920000057ab9 */ /* 0x000fe20000000800 */
[----:B------:R-:W-:Y:S01]  /*93e0*/  LOP3.LUT R21, R21, UR17, RZ, 0xc0, !PT ;  /* 0x0000001115157c12 */ /* 0x000fe2000f8ec0ff */
[----:B-1----:R-:W-:Y:S01]  /*93f0*/  IMAD.MOV R24, RZ, RZ, -R24 ;  /* 0x000000ffff187224 */ /* 0x002fe200078e0a18 */
[----:B------:R-:W-:Y:S01]  /*9400*/  SHF.R.U64 R6, R6, UR5, R7 ;  /* 0x0000000506067c19 */ /* 0x000fe20008001207 */
[----:B------:R-:W-:Y:S01]  /*9410*/  ULDC UR5, c[0x0][0x638] ;  /* 0x00018e0000057ab9 */ /* 0x000fe20000000800 */
[----:B------:R-:W-:Y:S01]  /*9420*/  LOP3.LUT R9, R19, UR4, RZ, 0xc0, !PT ;  /* 0x0000000413097c12 */ /* 0x000fe2000f8ec0ff */
[----:B---3--:R-:W-:Y:S01]  /*9430*/  @P4 IMAD R18, R22, R24, R13 ;  /* 0x0000001816124224 */ /* 0x008fe200078e020d */
[----:B------:R-:W-:Y:S01]  /*9440*/  ULDC UR6, c[0x0][0x610] ;  /* 0x0001840000067ab9 */ /* 0x000fe20000000800 */
[----:B------:R-:W-:Y:S02]  /*9450*/  IMAD.MOV R7, RZ, RZ, -R6 ;  /* 0x000000ffff077224 */ /* 0x000fe400078e0a06 */
[----:B------:R-:W-:-:S02]  /*9460*/  IMAD R21, R6, UR18, R21 ;  /* 0x0000001206157c24 */ /* 0x000fc4000f8e0215 */
[----:B------:R-:W-:Y:S01]  /*9470*/  IMAD R20, R7, UR5, R20 ;  /* 0x0000000507147c24 */ /* 0x000fe2000f8e0214 */
[----:B------:R-:W-:Y:S01]  /*9480*/  ULDC UR5, c[0x0][0x600] ;  /* 0x0001800000057ab9 */ /* 0x000fe20000000800 */
[----:B------:R-:W-:Y:S02]  /*9490*/  IMAD R18, R21, UR6, R18 ;  /* 0x0000000615127c24 */ /* 0x000fe4000f8e0212 */
[----:B------:R-:W-:Y:S02]  /*94a0*/  IMAD R9, R20, UR5, R9 ;  /* 0x0000000514097c24 */ /* 0x000fe4000f8e0209 */
[----:B------:R-:W-:-:S03]  /*94b0*/  IMAD.MOV.U32 R6, RZ, RZ, 0x1 ;  /* 0x00000001ff067424 */ /* 0x000fc600078e00ff */
[----:B------:R-:W-:Y:S02]  /*94c0*/  SEL R7, R9, R18, !P4 ;  /* 0x0000001209077207 */ /* 0x000fe40006000000 */
[----:B------:R-:W-:-:S07]  /*94d0*/  SEL R18, R18, R9, !P4 ;  /* 0x0000000912127207 */ /* 0x000fce0006000000 */
.L_x_183:
[----:B------:R-:W-:Y:S05]  /*94e0*/  BSYNC B1 ;  /* 0x0000000000017941 */ /* 0x000fea0003800000 */
.L_x_182:
[----:B------:R-:W-:-:S13]  /*94f0*/  LOP3.LUT P0, RZ, R6, 0xff, RZ, 0xc0, !PT ;  /* 0x000000ff06ff7812 */ /* 0x000fda000780c0ff */
[----:B------:R-:W-:Y:S05]  /*9500*/  @P0 BRA `(.L_x_186) ;  /* 0xfffffff400440947 */ /* 0x000fea000383ffff */
[----:B------:R-:W-:Y:S05]  /*9510*/  BSYNC B0 ;  /* 0x0000000000007941 */ /* 0x000fea0003800000 */
.L_x_175:
[----:B------:R-:W-:-:S03]  /*9520*/  UMOV UR5, 0xffffffff ;  /* 0xffffffff00057882 */ /* 0x000fc60000000000 */
[----:B------:R-:W-:Y:S05]  /*9530*/  BRA.DIV UR5, `(.L_x_187) ;  /* 0x0000000605407947 */ /* 0x000fea000b800000 */
[----:B------:R-:W-:-:S13]  /*9540*/  ELECT P0, URZ, PT ;  /* 0x00000000003f782f */ /* 0x000fda0003800000 */
.L_x_202:
[----:B------:R-:W-:Y:S04]  /*9550*/  BSSY B0, `(.L_x_188) ;  /* 0x0000034000007945 */ /* 0x000fe80003800000 */
[----:B------:R-:W-:Y:S05]  /*9560*/  @!P0 BRA `(.L_x_189) ;  /* 0x0000000000c88947 */ /* 0x000fea0003800000 */
[----:B------:R-:W-:-:S04]  /*9570*/  LOP3.LUT R4, R4, 0x2, RZ, 0xfc, !PT ;  /* 0x0000000204047812 */ /* 0x000fc800078efcff */
[----:B------:R-:W-:-:S13]  /*9580*/  ISETP.NE.AND P0, PT, R4, 0x3, PT ;  /* 0x000000030400780c */ /* 0x000fda0003f05270 */
[----:B------:R-:W-:Y:S05]  /*9590*/  @!P0 BRA `(.L_x_190) ;  /* 0x0000000000048947 */ /* 0x000fea0003800000 */
[----:B------:R-:W-:Y:S01]  /*95a0*/  BPT.TRAP 0x1 ;  /* 0x000000040000795c */ /* 0x000fe20000300000 */
.L_x_190:
[----:B------:R-:W0:Y:S01]  /*95b0*/  S2R R3, SR_CgaCtaId ;  /* 0x0000000000037919 */ /* 0x000e220000008800 */
[----:B------:R-:W-:-:S04]  /*95c0*/  MOV R0, 0x400 ;  /* 0x0000040000007802 */ /* 0x000fc80000000f00 */
[----:B0-----:R-:W-:Y:S02]  /*95d0*/  LEA R0, R3, R0, 0x18 ;  /* 0x0000000003007211 */ /* 0x001fe400078ec0ff */
[----:B------:R-:W-:-:S03]  /*95e0*/  SHF.L.U32 R3, R5, 0x1f, RZ ;  /* 0x0000001f05037819 */ /* 0x000fc600000006ff */
[----:B------:R-:W-:-:S04]  /*95f0*/  VIADD R0, R0, 0x28 ;  /* 0x0000002800007836 */ /* 0x000fc80000000000 */
[C---:B------:R-:W-:Y:S02]  /*9600*/  IMAD R6, R17.reuse, 0x8, R0 ;  /* 0x0000000811067824 */ /* 0x040fe400078e0200 */
[----:B------:R-:W-:Y:S02]  /*9610*/  VIADD R17, R17, 0x1 ;  /* 0x0000000111117836 */ /* 0x000fe40000000000 */
[----:B------:R-:W0:Y:S03]  /*9620*/  SYNCS.PHASECHK.TRANS64.TRYWAIT P0, [R6+URZ], R3 ;  /* 0x00000003060075a7 */ /* 0x000e26000800017f */
[----:B------:R-:W-:-:S04]  /*9630*/  ISETP.NE.AND P1, PT, R17, 0x5, PT ;  /* 0x000000051100780c */ /* 0x000fc80003f25270 */
[----:B------:R-:W-:Y:S02]  /*9640*/  SEL R2, RZ, 0x1, P1 ;  /* 0x00000001ff027807 */ /* 0x000fe40000800000 */
[----:B------:R-:W-:Y:S02]  /*9650*/  SEL R17, R17, RZ, P1 ;  /* 0x000000ff11117207 */ /* 0x000fe40000800000 */
[----:B------:R-:W-:-:S03]  /*9660*/  LOP3.LUT R8, R5, R2, RZ, 0x3c, !PT ;  /* 0x0000000205087212 */ /* 0x000fc600078e3cff */
[----:B------:R-:W-:Y:S01]  /*9670*/  IMAD R7, R17, 0x8, R0 ;  /* 0x0000000811077824 */ /* 0x000fe200078e0200 */
[----:B------:R-:W-:Y:S01]  /*9680*/  SHF.L.U32 R4, R8, 0x1f, RZ ;  /* 0x0000001f08047819 */ /* 0x000fe200000006ff */
[----:B0-----:R-:W-:Y:S06]  /*9690*/  @!P0 BRA `(.L_x_191) ;  /* 0x0000000400088947 */ /* 0x001fec0003800000 */
.L_x_203:
[----:B------:R-:W1:Y:S01]  /*96a0*/  SYNCS.PHASECHK.TRANS64.TRYWAIT P0, [R7+URZ], R4 ;  /* 0x00000004070075a7 */ /* 0x000e62000800017f */
[----:B------:R-:W-:-:S05]  /*96b0*/  VIADD R2, R17, 0x1 ;  /* 0x0000000111027836 */ /* 0x000fca0000000000 */
[----:B------:R-:W-:-:S04]  /*96c0*/  ISETP.NE.AND P1, PT, R2, 0x5, PT ;  /* 0x000000050200780c */ /* 0x000fc80003f25270 */
[----:B0-----:R-:W-:Y:S02]  /*96d0*/  SEL R3, RZ, 0x1, P1 ;  /* 0x00000001ff037807 */ /* 0x001fe40000800000 */
[----:B------:R-:W-:Y:S02]  /*96e0*/  SEL R9, R2, RZ, P1 ;  /* 0x000000ff02097207 */ /* 0x000fe40000800000 */
[----:B------:R-:W-:-:S03]  /*96f0*/  LOP3.LUT R8, R8, R3, RZ, 0x3c, !PT ;  /* 0x0000000308087212 */ /* 0x000fc600078e3cff */
[----:B------:R-:W-:Y:S01]  /*9700*/  IMAD R10, R9, 0x8, R0 ;  /* 0x00000008090a7824 */ /* 0x000fe200078e0200 */
[----:B------:R-:W-:Y:S01]  /*9710*/  SHF.L.U32 R5, R8, 0x1f, RZ ;  /* 0x0000001f08057819 */ /* 0x000fe200000006ff */
[----:B-1----:R-:W-:Y:S06]  /*9720*/  @!P0 BRA `(.L_x_192) ;  /* 0x0000000000f88947 */ /* 0x002fec0003800000 */
.L_x_204:
[----:B------:R-:W1:Y:S01]  /*9730*/  SYNCS.PHASECHK.TRANS64.TRYWAIT P0, [R10+URZ], R5 ;  /* 0x000000050a0075a7 */ /* 0x000e62000800017f */
[----:B------:R-:W-:-:S05]  /*9740*/  VIADD R2, R9, 0x1 ;  /* 0x0000000109027836 */ /* 0x000fca0000000000 */
[----:B------:R-:W-:-:S04]  /*9750*/  ISETP.NE.AND P1, PT, R2, 0x5, PT ;  /* 0x000000050200780c */ /* 0x000fc80003f25270 */
[----:B------:R-:W-:Y:S02]  /*9760*/  SEL R3, RZ, 0x1, P1 ;  /* 0x00000001ff037807 */ /* 0x000fe40000800000 */
[----:B0-----:R-:W-:Y:S02]  /*9770*/  SEL R7, R2, RZ, P1 ;  /* 0x000000ff02077207 */ /* 0x001fe40000800000 */
[----:B------:R-:W-:-:S03]  /*9780*/  LOP3.LUT R9, R8, R3, RZ, 0x3c, !PT ;  /* 0x0000000308097212 */ /* 0x000fc600078e3cff */
[----:B------:R-:W-:Y:S01]  /*9790*/  IMAD R11, R7, 0x8, R0 ;  /* 0x00000008070b7824 */ /* 0x000fe200078e0200 */
[----:B------:R-:W-:Y:S01]  /*97a0*/  SHF.L.U32 R6, R9, 0x1f, RZ ;  /* 0x0000001f09067819 */ /* 0x000fe200000006ff */
[----:B-1----:R-:W-:Y:S06]  /*97b0*/  @!P0 BRA `(.L_x_193) ;  /* 0x0000000000e88947 */ /* 0x002fec0003800000 */
.L_x_205:
[----:B------:R-:W1:Y:S01]  /*97c0*/  SYNCS.PHASECHK.TRANS64.TRYWAIT P0, [R11+URZ], R6 ;  /* 0x000000060b0075a7 */ /* 0x000e62000800017f */
[----:B------:R-:W-:-:S05]  /*97d0*/  VIADD R2, R7, 0x1 ;  /* 0x0000000107027836 */ /* 0x000fca0000000000 */
[----:B------:R-:W-:-:S04]  /*97e0*/  ISETP.NE.AND P1, PT, R2, 0x5, PT ;  /* 0x000000050200780c */ /* 0x000fc80003f25270 */
[----:B------:R-:W-:Y:S02]  /*97f0*/  SEL R4, RZ, 0x1, P1 ;  /* 0x00000001ff047807 */ /* 0x000fe40000800000 */
[----:B------:R-:W-:Y:S02]  /*9800*/  SEL R3, R2, RZ, P1 ;  /* 0x000000ff02037207 */ /* 0x000fe40000800000 */
[----:B------:R-:W-:Y:S01]  /*9810*/  LOP3.LUT R4, R9, R4, RZ, 0x3c, !PT ;  /* 0x0000000409047212 */ /* 0x000fe200078e3cff */
[----:B-1----:R-:W-:Y:S06]  /*9820*/  @!P0 BRA `(.L_x_194) ;  /* 0x0000000000e08947 */ /* 0x002fec0003800000 */
.L_x_206:
[----:B------:R-:W-:Y:S01]  /*9830*/  IMAD R3, R3, 0x8, R0 ;  /* 0x0000000803037824 */ /* 0x000fe200078e0200 */
[----:B------:R-:W-:-:S07]  /*9840*/  SHF.L.U32 R0, R4, 0x1f, RZ ;  /* 0x0000001f04007819 */ /* 0x000fce00000006ff */
.L_x_195:
[----:B--2---:R2:W3:Y:S02]  /*9850*/  SYNCS.PHASECHK.TRANS64.TRYWAIT P0, [R3+URZ], R0 ;  /* 0x00000000030075a7 */ /* 0x0044e4000800017f */
[----:B---3--:R-:W-:Y:S05]  /*9860*/  @!P0 NANOSLEEP.SYNCS 0x989680 ;  /* 0x009896800000895d */ /* 0x008fea0003900000 */
[----:B------:R-:W3:Y:S02]  /*9870*/  @!P0 SYNCS.PHASECHK.TRANS64 P0, [R3+URZ], R0 ;  /* 0x00000000030085a7 */ /* 0x000ee4000800007f */
[----:B---3--:R-:W-:Y:S05]  /*9880*/  @!P0 BRA `(.L_x_195) ;  /* 0xfffffffc00f08947 */ /* 0x008fea000383ffff */
.L_x_189:
[----:B------:R-:W-:Y:S05]  /*9890*/  BSYNC B0 ;  /* 0x0000000000007941 */ /* 0x000fea0003800000 */
.L_x_188:
[----:B------:R-:W-:Y:S05]  /*98a0*/  EXIT ;  /* 0x000000000000794d */ /* 0x000fea0003800000 */
.L_x_21:
[----:B-1----:R-:W-:-:S04]  /*98b0*/  IMAD.U32 R12, RZ, RZ, UR6 ;  /* 0x00000006ff0c7e24 */ /* 0x002fc8000f8e00ff */
[----:B------:R1:W4:Y:S03]  /*98c0*/  SYNCS.PHASECHK.TRANS64.TRYWAIT P1, [R12+URZ], R11 ;  /* 0x0000000b0c0075a7 */ /* 0x000326000802017f */
[----:B----4-:R-:W-:Y:S05]  /*98d0*/  @!P1 NANOSLEEP.SYNCS 0x989680 ;  /* 0x009896800000995d */ /* 0x010fea0003900000 */
[----:B------:R-:W4:Y:S02]  /*98e0*/  @!P1 SYNCS.PHASECHK.TRANS64 P1, [R12+URZ], R11 ;  /* 0x0000000b0c0095a7 */ /* 0x000f24000802007f */
[----:B----4-:R-:W-:Y:S05]  /*98f0*/  @!P1 BRA `(.L_x_21) ;  /* 0xfffffffc00ec9947 */ /* 0x010fea000383ffff */
[----:B------:R-:W-:Y:S05]  /*9900*/  BRA `(.L_x_20) ;  /* 0xffffff7c00a07947 */ /* 0x000fea000383ffff */
.L_x_27:
[----:B-1----:R-:W-:-:S04]  /*9910*/  IMAD.U32 R14, RZ, RZ, UR13 ;  /* 0x0000000dff0e7e24 */ /* 0x002fc8000f8e00ff */
[----:B------:R1:W4:Y:S03]  /*9920*/  SYNCS.PHASECHK.TRANS64.TRYWAIT P1, [R14+URZ], R13 ;  /* 0x0000000d0e0075a7 */ /* 0x000326000802017f */
[----:B----4-:R-:W-:Y:S05]  /*9930*/  @!P1 NANOSLEEP.SYNCS 0x989680 ;  /* 0x009896800000995d */ /* 0x010fea0003900000 */
[----:B------:R-:W4:Y:S02]  /*9940*/  @!P1 SYNCS.PHASECHK.TRANS64 P1, [R14+URZ], R13 ;  /* 0x0000000d0e0095a7 */ /* 0x000f24000802007f */
[----:B----4-:R-:W-:Y:S05]  /*9950*/  @!P1 BRA `(.L_x_27) ;  /* 0xfffffffc00ec9947 */ /* 0x010fea000383ffff */
[----:B------:R-:W-:Y:S05]  /*9960*/  BRA `(.L_x_26) ;  /* 0xffffff8800507947 */ /* 0x000fea000383ffff */
.L_x_176:
[----:B------:R-:W-:Y:S01]  /*9970*/  BSSY B1, `(.L_x_196) ;  /* 0x0000006000017945 */ /* 0x000fe20003800000 */
[----:B------:R-:W-:-:S07]  /*9980*/  IMAD.MOV.U32 R6, RZ, RZ, -0x1 ;  /* 0xffffffffff067424 */ /* 0x000fce00078e00ff */
[----:B------:R-:W-:Y:S05]  /*9990*/  WARPSYNC.COLLECTIVE R6, `(.L_x_197) ;  /* 0x00000000060c7348 */ /* 0x000fea0003c00000 */
[----:B------:R-:W-:Y:S02]  /*99a0*/  ELECT P0, UR62, PT ;  /* 0x00000000003e782f */ /* 0x000fe40003800000 */
[----:B------:R-:W-:Y:S01]  /*99b0*/  MOV R6, UR62 ;  /* 0x0000003e00067c02 */ /* 0x000fe20008000f00 */
[----:B------:R-:W-:Y:S10]  /*99c0*/  ENDCOLLECTIVE ;  /* 0x000000000000791b */ /* 0x000ff40003800000 */
.L_x_197:
[----:B------:R-:W-:Y:S05]  /*99d0*/  BSYNC B1 ;  /* 0x0000000000017941 */ /* 0x000fea0003800000 */
.L_x_196:
[----:B------:R-:W-:Y:S05]  /*99e0*/  BRA `(.L_x_198) ;  /* 0xfffffff000187947 */ /* 0x000fea000383ffff */
.L_x_179:
[----:B0-----:R0:W1:Y:S02]  /*99f0*/  SYNCS.PHASECHK.TRANS64.TRYWAIT P0, [R18+URZ+0x28], R9 ;  /* 0x00002809120075a7 */ /* 0x001064000800017f */
[----:B-1----:R-:W-:Y:S05]  /*9a00*/  @!P0 NANOSLEEP.SYNCS 0x989680 ;  /* 0x009896800000895d */ /* 0x002fea0003900000 */
[----:B------:R-:W1:Y:S02]  /*9a10*/  @!P0 SYNCS.PHASECHK.TRANS64 P0, [R18+URZ+0x28], R9 ;  /* 0x00002809120085a7 */ /* 0x000e64000800007f */
[----:B-1----:R-:W-:Y:S05]  /*9a20*/  @!P0 BRA `(.L_x_179) ;  /* 0xfffffffc00f08947 */ /* 0x002fea000383ffff */
[----:B------:R-:W-:Y:S05]  /*9a30*/  BRA `(.L_x_199) ;  /* 0xfffffff000587947 */ /* 0x000fea000383ffff */
.L_x_187:
[----:B------:R-:W-:Y:S01]  /*9a40*/  BSSY B0, `(.L_x_200) ;  /* 0x0000006000007945 */ /* 0x000fe20003800000 */
[----:B------:R-:W-:-:S07]  /*9a50*/  IMAD.MOV.U32 R6, RZ, RZ, -0x1 ;  /* 0xffffffffff067424 */ /* 0x000fce00078e00ff */
[----:B------:R-:W-:Y:S05]  /*9a60*/  WARPSYNC.COLLECTIVE R6, `(.L_x_201) ;  /* 0x00000000060c7348 */ /* 0x000fea0003c00000 */
[----:B------:R-:W-:Y:S02]  /*9a70*/  ELECT P0, UR62, PT ;  /* 0x00000000003e782f */ /* 0x000fe40003800000 */
[----:B------:R-:W-:Y:S01]  /*9a80*/  MOV R6, UR62 ;  /* 0x0000003e00067c02 */ /* 0x000fe20008000f00 */
[----:B------:R-:W-:Y:S10]  /*9a90*/  ENDCOLLECTIVE ;  /* 0x000000000000791b */ /* 0x000ff40003800000 */
.L_x_201:
[----:B------:R-:W-:Y:S05]  /*9aa0*/  BSYNC B0 ;  /* 0x0000000000007941 */ /* 0x000fea0003800000 */
.L_x_200:
[----:B------:R-:W-:Y:S05]  /*9ab0*/  BRA `(.L_x_202) ;  /* 0xfffffff800a47947 */ /* 0x000fea000383ffff */
.L_x_191:
[----:B0-----:R0:W1:Y:S02]  /*9ac0*/  SYNCS.PHASECHK.TRANS64.TRYWAIT P0, [R6+URZ], R3 ;  /* 0x00000003060075a7 */ /* 0x001064000800017f */
[----:B-1----:R-:W-:Y:S05]  /*9ad0*/  @!P0 NANOSLEEP.SYNCS 0x989680 ;  /* 0x009896800000895d */ /* 0x002fea0003900000 */
[----:B------:R-:W1:Y:S02]  /*9ae0*/  @!P0 SYNCS.PHASECHK.TRANS64 P0, [R6+URZ], R3 ;  /* 0x00000003060085a7 */ /* 0x000e64000800007f */
[----:B-1----:R-:W-:Y:S05]  /*9af0*/  @!P0 BRA `(.L_x_191) ;  /* 0xfffffffc00f08947 */ /* 0x002fea000383ffff */
[----:B------:R-:W-:Y:S05]  /*9b00*/  BRA `(.L_x_203) ;  /* 0xfffffff800e47947 */ /* 0x000fea000383ffff */
.L_x_192:
[----:B0-----:R0:W1:Y:S02]  /*9b10*/  SYNCS.PHASECHK.TRANS64.TRYWAIT P0, [R7+URZ], R4 ;  /* 0x00000004070075a7 */ /* 0x001064000800017f */
[----:B-1----:R-:W-:Y:S05]  /*9b20*/  @!P0 NANOSLEEP.SYNCS 0x989680 ;  /* 0x009896800000895d */ /* 0x002fea0003900000 */
[----:B------:R-:W1:Y:S02]  /*9b30*/  @!P0 SYNCS.PHASECHK.TRANS64 P0, [R7+URZ], R4 ;  /* 0x00000004070085a7 */ /* 0x000e64000800007f */
[----:B-1----:R-:W-:Y:S05]  /*9b40*/  @!P0 BRA `(.L_x_192) ;  /* 0xfffffffc00f08947 */ /* 0x002fea000383ffff */
[----:B------:R-:W-:Y:S05]  /*9b50*/  BRA `(.L_x_204) ;  /* 0xfffffff800f47947 */ /* 0x000fea000383ffff */
.L_x_193:
[----:B0-----:R0:W1:Y:S02]  /*9b60*/  SYNCS.PHASECHK.TRANS64.TRYWAIT P0, [R10+URZ], R5 ;  /* 0x000000050a0075a7 */ /* 0x001064000800017f */
[----:B-1----:R-:W-:Y:S05]  /*9b70*/  @!P0 NANOSLEEP.SYNCS 0x989680 ;  /* 0x009896800000895d */ /* 0x002fea0003900000 */
[----:B------:R-:W1:Y:S02]  /*9b80*/  @!P0 SYNCS.PHASECHK.TRANS64 P0, [R10+URZ], R5 ;  /* 0x000000050a0085a7 */ /* 0x000e64000800007f */
[----:B-1----:R-:W-:Y:S05]  /*9b90*/  @!P0 BRA `(.L_x_193) ;  /* 0xfffffffc00f08947 */ /* 0x002fea000383ffff */
[----:B------:R-:W-:Y:S05]  /*9ba0*/  BRA `(.L_x_205) ;  /* 0xfffffffc00047947 */ /* 0x000fea000383ffff */
.L_x_194:
[----:B-1----:R1:W2:Y:S02]  /*9bb0*/  SYNCS.PHASECHK.TRANS64.TRYWAIT P0, [R11+URZ], R6 ;  /* 0x000000060b0075a7 */ /* 0x0022a4000800017f */
[----:B--2---:R-:W-:Y:S05]  /*9bc0*/  @!P0 NANOSLEEP.SYNCS 0x989680 ;  /* 0x009896800000895d */ /* 0x004fea0003900000 */
[----:B------:R-:W2:Y:S02]  /*9bd0*/  @!P0 SYNCS.PHASECHK.TRANS64 P0, [R11+URZ], R6 ;  /* 0x000000060b0085a7 */ /* 0x000ea4000800007f */
[----:B--2---:R-:W-:Y:S05]  /*9be0*/  @!P0 BRA `(.L_x_194) ;  /* 0xfffffffc00f08947 */ /* 0x004fea000383ffff */
[----:B------:R-:W-:Y:S05]  /*9bf0*/  BRA `(.L_x_206) ;  /* 0xfffffffc000c7947 */ /* 0x000fea000383ffff */
.L_x_207:
[----:B------:R-:W-:-:S00]  /*9c00*/  BRA `(.L_x_207) ;  /* 0xfffffffc00fc7947 */ /* 0x000fc0000383ffff */
[----:B------:R-:W-:-:S00]  /*9c10*/  NOP ;  /* 0x0000000000007918 */ /* 0x000fc00000000000 */
        /* <DEDUP_REMOVED lines=14> */
.L_x_208:


//--------------------- .nv.shared._ZN7cutlass13device_kernelINS_4gemm6kernel13GemmUniversalIN4cute5tupleIJiiiiEEENS1_10collective13CollectiveMmaINS1_37MainloopSm90TmaGmmaWarpSpecializedFP8ILi5ENS5_IJNS4_1CILi1EEENSA_ILi2EEESB_EEENS1_35KernelTmaWarpSpecializedCooperativeEEENS5_IJNSA_ILi256EEENSA_ILi64EEENSA_ILi128EEEEEENS_12float_e4m3_tENS5_IJlSB_lEEESK_SL_NS4_8TiledMMAINS4_8MMA_AtomIJNS4_4SM904GMMA30MMA_64x64x32_F32E4M3E4M3_SS_TNILNSP_7ScaleInE1ELSR_1EEEEEENS4_6LayoutINS5_IJSC_SB_SB_EEENS5_IJSB_NSA_ILi0EEESW_EEEEENS5_IJNS4_10UnderscoreESZ_SZ_EEEEENS4_23SM90_TMA_LOAD_MULTICASTENS4_14ComposedLayoutINS4_7SwizzleILi3ELi4ELi3EEENS4_18smem_ptr_flag_bitsILi8EEENSU_INS5_IJNSA_ILi8EEESI_EEENS5_IJSI_SB_EEEEEEEvNS4_8identityENS4_13SM90_TMA_LOADES1C_vS1D_EENS_8epilogue10collective6detail29Sm90TmaWarpSpecializedAdapterINS1H_15DefaultEpilogueISK_SL_SL_NS1G_6thread17LinearCombinationISK_Li1EffLNS1L_9ScaleType4KindE0ELNS_15FloatRoundStyleE2ESK_EENS1_15EpilogueDefaultEEEEEvvEEEEvNT_6ParamsE --------------------------
	.section	.nv.shared._ZN7cutlass13device_kernelINS_4gemm6kernel13GemmUniversalIN4cute5tupleIJiiiiEEENS1_10collective13CollectiveMmaINS1_37MainloopSm90TmaGmmaWarpSpecializedFP8ILi5ENS5_IJNS4_1CILi1EEENSA_ILi2EEESB_EEENS1_35KernelTmaWarpSpecializedCooperativeEEENS5_IJNSA_ILi256EEENSA_ILi64EEENSA_ILi128EEEEEENS_12float_e4m3_tENS5_IJlSB_lEEESK_SL_NS4_8TiledMMAINS4_8MMA_AtomIJNS4_4SM904GMMA30MMA_64x64x32_F32E4M3E4M3_SS_TNILNSP_7ScaleInE1ELSR_1EEEEEENS4_6LayoutINS5_IJSC_SB_SB_EEENS5_IJSB_NSA_ILi0EEESW_EEEEENS5_IJNS4_10UnderscoreESZ_SZ_EEEEENS4_23SM90_TMA_LOAD_MULTICASTENS4_14ComposedLayoutINS4_7SwizzleILi3ELi4ELi3EEENS4_18smem_ptr_flag_bitsILi8EEENSU_INS5_IJNSA_ILi8EEESI_EEENS5_IJSI_SB_EEEEEEEvNS4_8identityENS4_13SM90_TMA_LOADES1C_vS1D_EENS_8epilogue10collective6detail29Sm90TmaWarpSpecializedAdapterINS1H_15DefaultEpilogueISK_SL_SL_NS1G_6thread17LinearCombinationISK_Li1EffLNS1L_9ScaleType4KindE0ELNS_15FloatRoundStyleE2ESK_EENS1_15EpilogueDefaultEEEEEvvEEEEvNT_6ParamsE,"aw",@nobits
	.sectionflags	@""
	.align	16
	.zero		1024


//--------------------- .nv.shared.reserved.0     --------------------------
	.section	.nv.shared.reserved.0,"aw",@nobits
	.weak		__nv_reservedSMEM_offset_0_alias
	.size		__nv_reservedSMEM_offset_0_alias, 0, 0
	.other		__nv_reservedSMEM_offset_0_alias,@"STO_CUDA_RESERVED_SHARED STV_DEFAULT"
__nv_reservedSMEM_offset_0_alias:
	.zero		0


//--------------------- .nv.global                --------------------------
	.section	.nv.global,"aw",@nobits
.nv.global:
	.type		_ZN40_INTERNAL_c8e48198_4_k_cu_447c16e9_267124cute1_E,@object
	.size		_ZN40_INTERNAL_c8e48198_4_k_cu_447c16e9_267124cute1_E,(_ZN40_INTERNAL_c8e48198_4_k_cu_447c16e9_267124cuda3std3__45__cpo6cbeginE - _ZN40_INTERNAL_c8e48198_4_k_cu_447c16e9_267124cute1_E)
_ZN40_INTERNAL_c8e48198_4_k_cu_447c16e9_267124cute1_E:
	.zero		1
	.type		_ZN40_INTERNAL_c8e48198_4_k_cu_447c16e9_267124cuda3std3__45__cpo6cbeginE,@object
	.size		_ZN40_INTERNAL_c8e48198_4_k_cu_447c16e9_267124cuda3std3__45__cpo6cbeginE,(_ZN40_INTERNAL_c8e48198_4_k_cu_447c16e9_267124cuda3std3__48in_placeE - _ZN40_INTERNAL_c8e48198_4_k_cu_447c16e9_267124cuda3std3__45__cpo6cbeginE)
_ZN40_INTERNAL_c8e48198_4_k_cu_447c16e9_267124cuda3std3__45__cpo6cbeginE:
	.zero		1
	.type		_ZN40_INTERNAL_c8e48198_4_k_cu_447c16e9_267124cuda3std3__48in_placeE,@object
	.size		_ZN40_INTERNAL_c8e48198_4_k_cu_447c16e9_267124cuda3std3__48in_placeE,(_ZN40_INTERNAL_c8e48198_4_k_cu_447c16e9_267124cuda3std6ranges3__45__cpo9iter_moveE - _ZN40_INTERNAL_c8e48198_4_k_cu_447c16e9_267124cuda3std3__48in_placeE)
_ZN40_INTERNAL_c8e48198_4_k_cu_447c16e9_267124cuda3std3__48in_placeE:
	.zero		1
	.type		_ZN40_INTERNAL_c8e48198_4_k_cu_447c16e9_267124cuda3std6ranges3__45__cpo9iter_moveE,@object
	.size		_ZN40_INTERNAL_c8e48198_4_k_cu_447c16e9_267124cuda3std6ranges3__45__cpo9iter_moveE,(_ZN40_INTERNAL_c8e48198_4_k_cu_447c16e9_267124cuda3std3__45__cpo5beginE - _ZN40_INTERNAL_c8e48198_4_k_cu_447c16e9_267124cuda3std6ranges3__45__cpo9iter_moveE)
_ZN40_INTERNAL_c8e48198_4_k_cu_447c16e9_267124cuda3std6ranges3__45__cpo9iter_moveE:
	.zero		1
	.type		_ZN40_INTERNAL_c8e48198_4_k_cu_447c16e9_267124cuda3std3__45__cpo5beginE,@object
	.size		_ZN40_INTERNAL_c8e48198_4_k_cu_447c16e9_267124cuda3std3__45__cpo5beginE,(_ZN40_INTERNAL_c8e48198_4_k_cu_447c16e9_267124cuda3std3__442_GLOBAL__N__c8e48198_4_k_cu_447c16e9_267126ignoreE - _ZN40_INTERNAL_c8e48198_4_k_cu_447c16e9_267124cuda3std3__45__cpo5beginE)
_ZN40_INTERNAL_c8e48198_4_k_cu_447c16e9_267124cuda3std3__45__cpo5beginE:
	.zero		1
	.type		_ZN40_INTERNAL_c8e48198_4_k_cu_447c16e9_267124cuda3std3__442_GLOBAL__N__c8e48198_4_k_cu_447c16e9_267126ignoreE,@object
	.size		_ZN40_INTERNAL_c8e48198_4_k_cu_447c16e9_267124cuda3std3__442_GLOBAL__N__c8e48198_4_k_cu_447c16e9_267126ignoreE,(_ZN40_INTERNAL_c8e48198_4_k_cu_447c16e9_267124cute7productE - _ZN40_INTERNAL_c8e48198_4_k_cu_447c16e9_267124cuda3std3__442_GLOBAL__N__c8e48198_4_k_cu_447c16e9_267126ignoreE)
_ZN40_INTERNAL_c8e48198_4_k_cu_447c16e9_267124cuda3std3__442_GLOBAL__N__c8e48198_4_k_cu_447c16e9_267126ignoreE:
	.zero		1
	.type		_ZN40_INTERNAL_c8e48198_4_k_cu_447c16e9_267124cute7productE,@object
	.size		_ZN40_INTERNAL_c8e48198_4_k_cu_447c16e9_267124cute7productE,(_ZN40_INTERNAL_c8e48198_4_k_cu_447c16e9_267124cuda3std3__45__cpo3endE - _ZN40_INTERNAL_c8e48198_4_k_cu_447c16e9_267124cute7productE)
_ZN40_INTERNAL_c8e48198_4_k_cu_447c16e9_267124cute7productE:
	.zero		1
	.type		_ZN40_INTERNAL_c8e48198_4_k_cu_447c16e9_267124cuda3std3__45__cpo3endE,@object
	.size		_ZN40_INTERNAL_c8e48198_4_k_cu_447c16e9_267124cuda3std3__45__cpo3endE,(_ZN40_INTERNAL_c8e48198_4_k_cu_447c16e9_267124cuda3std3__419piecewise_constructE - _ZN40_INTERNAL_c8e48198_4_k_cu_447c16e9_267124cuda3std3__45__cpo3endE)
_ZN40_INTERNAL_c8e48198_4_k_cu_447c16e9_267124cuda3std3__45__cpo3endE:
	.zero		1
	.type		_ZN40_INTERNAL_c8e48198_4_k_cu_447c16e9_267124cuda3std3__419piecewise_constructE,@object
	.size		_ZN40_INTERNAL_c8e48198_4_k_cu_447c16e9_267124cuda3std3__419piecewise_constructE,(_ZN40_INTERNAL_c8e48198_4_k_cu_447c16e9_267124cuda3std3__45__cpo4cendE - _ZN40_INTERNAL_c8e48198_4_k_cu_447c16e9_267124cuda3std3__419piecewise_constructE)
_ZN40_INTERNAL_c8e48198_4_k_cu_447c16e9_267124cuda3std3__419piecewise_constructE:
	.zero		1
	.type		_ZN40_INTERNAL_c8e48198_4_k_cu_447c16e9_267124cuda3std3__45__cpo4cendE,@object
	.size		_ZN40_INTERNAL_c8e48198_4_k_cu_447c16e9_267124cuda3std3__45__cpo4cendE,(_ZN40_INTERNAL_c8e48198_4_k_cu_447c16e9_267124cuda3std6ranges3__45__cpo4swapE - _ZN40_INTERNAL_c8e48198_4_k_cu_447c16e9_267124cuda3std3__45__cpo4cendE)
_ZN40_INTERNAL_c8e48198_4_k_cu_447c16e9_267124cuda3std3__45__cpo4cendE:
	.zero		1
	.type		_ZN40_INTERNAL_c8e48198_4_k_cu_447c16e9_267124cuda3std6ranges3__45__cpo4swapE,@object
	.size		_ZN40_INTERNAL_c8e48198_4_k_cu_447c16e9_267124cuda3std6ranges3__45__cpo4swapE,(.L_7 - _ZN40_INTERNAL_c8e48198_4_k_cu_447c16e9_267124cuda3std6ranges3__45__cpo4swapE)
_ZN40_INTERNAL_c8e48198_4_k_cu_447c16e9_267124cuda3std6ranges3__45__cpo4swapE:
	.zero		1
.L_7:


//--------------------- .nv.constant0._ZN7cutlass13device_kernelINS_4gemm6kernel13GemmUniversalIN4cute5tupleIJiiiiEEENS1_10collective13CollectiveMmaINS1_37MainloopSm90TmaGmmaWarpSpecializedFP8ILi5ENS5_IJNS4_1CILi1EEENSA_ILi2EEESB_EEENS1_35KernelTmaWarpSpecializedCooperativeEEENS5_IJNSA_ILi256EEENSA_ILi64EEENSA_ILi128EEEEEENS_12float_e4m3_tENS5_IJlSB_lEEESK_SL_NS4_8TiledMMAINS4_8MMA_AtomIJNS4_4SM904GMMA30MMA_64x64x32_F32E4M3E4M3_SS_TNILNSP_7ScaleInE1ELSR_1EEEEEENS4_6LayoutINS5_IJSC_SB_SB_EEENS5_IJSB_NSA_ILi0EEESW_EEEEENS5_IJNS4_10UnderscoreESZ_SZ_EEEEENS4_23SM90_TMA_LOAD_MULTICASTENS4_14ComposedLayoutINS4_7SwizzleILi3ELi4ELi3EEENS4_18smem_ptr_flag_bitsILi8EEENSU_INS5_IJNSA_ILi8EEESI_EEENS5_IJSI_SB_EEEEEEEvNS4_8identityENS4_13SM90_TMA_LOADES1C_vS1D_EENS_8epilogue10collective6detail29Sm90TmaWarpSpecializedAdapterINS1H_15DefaultEpilogueISK_SL_SL_NS1G_6thread17LinearCombinationISK_Li1EffLNS1L_9ScaleType4KindE0ELNS_15FloatRoundStyleE2ESK_EENS1_15EpilogueDefaultEEEEEvvEEEEvNT_6ParamsE --------------------------
	.section	.nv.constant0._ZN7cutlass13device_kernelINS_4gemm6kernel13GemmUniversalIN4cute5tupleIJiiiiEEENS1_10collective13CollectiveMmaINS1_37MainloopSm90TmaGmmaWarpSpecializedFP8ILi5ENS5_IJNS4_1CILi1EEENSA_ILi2EEESB_EEENS1_35KernelTmaWarpSpecializedCooperativeEEENS5_IJNSA_ILi256EEENSA_ILi64EEENSA_ILi128EEEEEENS_12float_e4m3_tENS5_IJlSB_lEEESK_SL_NS4_8TiledMMAINS4_8MMA_AtomIJNS4_4SM904GMMA30MMA_64x64x32_F32E4M3E4M3_SS_TNILNSP_7ScaleInE1ELSR_1EEEEEENS4_6LayoutINS5_IJSC_SB_SB_EEENS5_IJSB_NSA_ILi0EEESW_EEEEENS5_IJNS4_10UnderscoreESZ_SZ_EEEEENS4_23SM90_TMA_LOAD_MULTICASTENS4_14ComposedLayoutINS4_7SwizzleILi3ELi4ELi3EEENS4_18smem_ptr_flag_bitsILi8EEENSU_INS5_IJNSA_ILi8EEESI_EEENS5_IJSI_SB_EEEEEEEvNS4_8identityENS4_13SM90_TMA_LOADES1C_vS1D_EENS_8epilogue10collective6detail29Sm90TmaWarpSpecializedAdapterINS1H_15DefaultEpilogueISK_SL_SL_NS1G_6thread17LinearCombinationISK_Li1EffLNS1L_9ScaleType4KindE0ELNS_15FloatRoundStyleE2ESK_EENS1_15EpilogueDefaultEEEEEvvEEEEvNT_6ParamsE,"a",@progbits
	.sectionflags	@""
	.align	4
.nv.constant0._ZN7cutlass13device_kernelINS_4gemm6kernel13GemmUniversalIN4cute5tupleIJiiiiEEENS1_10collective13CollectiveMmaINS1_37MainloopSm90TmaGmmaWarpSpecializedFP8ILi5ENS5_IJNS4_1CILi1EEENSA_ILi2EEESB_EEENS1_35KernelTmaWarpSpecializedCooperativeEEENS5_IJNSA_ILi256EEENSA_ILi64EEENSA_ILi128EEEEEENS_12float_e4m3_tENS5_IJlSB_lEEESK_SL_NS4_8TiledMMAINS4_8MMA_AtomIJNS4_4SM904GMMA30MMA_64x64x32_F32E4M3E4M3_SS_TNILNSP_7ScaleInE1ELSR_1EEEEEENS4_6LayoutINS5_IJSC_SB_SB_EEENS5_IJSB_NSA_ILi0EEESW_EEEEENS5_IJNS4_10UnderscoreESZ_SZ_EEEEENS4_23SM90_TMA_LOAD_MULTICASTENS4_14ComposedLayoutINS4_7SwizzleILi3ELi4ELi3EEENS4_18smem_ptr_flag_bitsILi8EEENSU_INS5_IJNSA_ILi8EEESI_EEENS5_IJSI_SB_EEEEEEEvNS4_8identityENS4_13SM90_TMA_LOADES1C_vS1D_EENS_8epilogue10collective6detail29Sm90TmaWarpSpecializedAdapterINS1H_15DefaultEpilogueISK_SL_SL_NS1G_6thread17LinearCombinationISK_Li1EffLNS1L_9ScaleType4KindE0ELNS_15FloatRoundStyleE2ESK_EENS1_15EpilogueDefaultEEEEEvvEEEEvNT_6ParamsE:
	.zero		1664


//--------------------- SYMBOLS --------------------------

	.type		.nv.reservedSmem.offset0,@object
	.size		.nv.reservedSmem.offset0,0x4
